	.target	sm_100a

	.elftype	@"ET_EXEC"


//--------------------- .note.nv.tkinfo           --------------------------
	.section	.note.nv.tkinfo,"",@"SHT_NOTE"
	.sectionflags	@"SHF_NOTE_NV_TKINFO"
	.tkinfo
        /*0018*/ 	.word	0x00000002
        /*0030*/ 	.string	""
        /*0030*/ 	.string	"ptxas"
        /*0030*/ 	.string	"Cuda compilation tools, release 13.0, V13.0.88"
        /*0030*/ 	.string	"Build cuda_13.0.r13.0/compiler.36424714_0"
        /*0030*/ 	.string	"-arch sm_100a -m 64 "



//--------------------- .note.nv.cuinfo           --------------------------
	.section	.note.nv.cuinfo,"",@"SHT_NOTE"
	.sectionflags	@"SHF_NOTE_NV_CUINFO"
        /*0018*/ 	.short	0x0002
        /*001a*/ 	.short	0x0064
        /*001c*/ 	.short	0x0082
	.zero		2


//--------------------- .nv.info                  --------------------------
	.section	.nv.info,"",@"SHT_CUDA_INFO"
	.align	4


	//----- nvinfo : EIATTR_REGCOUNT
	.align		4
        /*0000*/ 	.byte	0x04, 0x2f
        /*0002*/ 	.short	(.L_19 - .L_18)
	.align		4
.L_18:
        /*0004*/ 	.word	index@(_ZN7cutlass13device_kernelINS_4conv6kernel13ConvUniversalINS1_16ConvProblemShapeILNS1_8OperatorE1ELi3EEENS1_10collective14CollectiveConvINS1_47MainloopSm100TmaUmmaWarpSpecializedImplicitGemmILS5_1ELi24ELi3ELi1ELi2EN4cute5tupleIJNSA_1CILi1EEESD_SD_EEEEENSB_IJNSC_ILi128EEESG_NSB_IJNSC_ILi32EEEEEEEEENS_12float_e4m3_tESK_NSA_8TiledMMAINSA_8MMA_AtomIJNSA_10MMA_TraitsINSA_19SM100_MMA_F8F6F4_SSEJSK_SK_fSG_SG_NSA_17integral_constantINSA_4UMMA5MajorELSR_0EEENSP_ISR_LSR_1EEENSP_INSQ_7ScaleInELSU_0EEESV_EEEEEENSA_6LayoutISE_NSB_IJNSC_ILi0EEESZ_SZ_EEEEENSB_IJNSA_10UnderscoreES12_S12_EEEEENS7_6detail27Sm100ImplicitGemmTileTraitsINSA_20SM90_TMA_LOAD_IM2COLENSA_14ComposedLayoutINSA_7SwizzleILi1ELi4ELi3EEENSA_18smem_ptr_flag_bitsILi8EEENSY_INSB_IJNSC_ILi8EEESH_EEENSB_IJSH_SD_EEEEEEEvEENS16_INSA_13SM90_TMA_LOADENS18_INS19_ILi3ELi4ELi3EEES1C_NSY_INSB_IJSG_S1D_EEENSB_IJSD_SG_EEEEEEEvEEEENS_8epilogue10collective18CollectiveEpilogueINS1R_23Sm100TmaWarpSpecializedILi2ELi2ELi64ELb0ELb0EEEJSJ_NSB_IJNSY_ISG_SD_EENSY_INSC_ILi64EEESD_EEEEESK_NSB_IJNSB_IJllllEEESD_SZ_EEESK_S21_NS1R_6fusion15FusionCallbacksIS1V_NS22_17LinearCombinationISK_fSK_fLNS_15FloatRoundStyleE2EEESJ_S1Z_JEEENSA_5SM1004TMEM4LOAD26SM100_TMEM_LOAD_32dp32b64xES17_NS18_INS19_ILi2ELi4ELi3EEES1C_NSY_INSB_IJS1D_S1X_EEENSB_IJS1X_SD_EEEEEEENSA_39AutoVectorizingCopyWithAssumedAlignmentILi128EEENSA_21SM90_TMA_STORE_IM2COLES2G_S2I_S2I_EEEvvEEEEvNT_6ParamsE)
        /*0008*/ 	.word	0x000000d3


	//----- nvinfo : EIATTR_FRAME_SIZE
	.align		4
.L_19:
        /*000c*/ 	.byte	0x04, 0x11
        /*000e*/ 	.short	(.L_21 - .L_20)
	.align		4
.L_20:
        /*0010*/ 	.word	index@($__internal_2_$__cuda_sm10x_tcgen05_guardrail_trap_unallocated_columns_being_dealloced)
        /*0014*/ 	.word	0x00000008


	//----- nvinfo : EIATTR_FRAME_SIZE
	.align		4
.L_21:
        /*0018*/ 	.byte	0x04, 0x11
        /*001a*/ 	.short	(.L_23 - .L_22)
	.align		4
.L_22:
        /*001c*/ 	.word	index@($__internal_1_$__cuda_sm10x_tcgen05_guardrail_trap_phase_invalid_during_alloc)
        /*0020*/ 	.word	0x00000008


	//----- nvinfo : EIATTR_FRAME_SIZE
	.align		4
.L_23:
        /*0024*/ 	.byte	0x04, 0x11
        /*0026*/ 	.short	(.L_25 - .L_24)
	.align		4
.L_24:
        /*0028*/ 	.word	index@($__internal_0_$__cuda_sm10x_tcgen05_guardrail_trap_col_being_dealloced_not_returned_by_alloc)
        /*002c*/ 	.word	0x00000008


	//----- nvinfo : EIATTR_FRAME_SIZE
	.align		4
.L_25:
        /*0030*/ 	.byte	0x04, 0x11
        /*0032*/ 	.short	(.L_27 - .L_26)
	.align		4
.L_26:
        /*0034*/ 	.word	index@(_ZN7cutlass13device_kernelINS_4conv6kernel13ConvUniversalINS1_16ConvProblemShapeILNS1_8OperatorE1ELi3EEENS1_10collective14CollectiveConvINS1_47MainloopSm100TmaUmmaWarpSpecializedImplicitGemmILS5_1ELi24ELi3ELi1ELi2EN4cute5tupleIJNSA_1CILi1EEESD_SD_EEEEENSB_IJNSC_ILi128EEESG_NSB_IJNSC_ILi32EEEEEEEEENS_12float_e4m3_tESK_NSA_8TiledMMAINSA_8MMA_AtomIJNSA_10MMA_TraitsINSA_19SM100_MMA_F8F6F4_SSEJSK_SK_fSG_SG_NSA_17integral_constantINSA_4UMMA5MajorELSR_0EEENSP_ISR_LSR_1EEENSP_INSQ_7ScaleInELSU_0EEESV_EEEEEENSA_6LayoutISE_NSB_IJNSC_ILi0EEESZ_SZ_EEEEENSB_IJNSA_10UnderscoreES12_S12_EEEEENS7_6detail27Sm100ImplicitGemmTileTraitsINSA_20SM90_TMA_LOAD_IM2COLENSA_14ComposedLayoutINSA_7SwizzleILi1ELi4ELi3EEENSA_18smem_ptr_flag_bitsILi8EEENSY_INSB_IJNSC_ILi8EEESH_EEENSB_IJSH_SD_EEEEEEEvEENS16_INSA_13SM90_TMA_LOADENS18_INS19_ILi3ELi4ELi3EEES1C_NSY_INSB_IJSG_S1D_EEENSB_IJSD_SG_EEEEEEEvEEEENS_8epilogue10collective18CollectiveEpilogueINS1R_23Sm100TmaWarpSpecializedILi2ELi2ELi64ELb0ELb0EEEJSJ_NSB_IJNSY_ISG_SD_EENSY_INSC_ILi64EEESD_EEEEESK_NSB_IJNSB_IJllllEEESD_SZ_EEESK_S21_NS1R_6fusion15FusionCallbacksIS1V_NS22_17LinearCombinationISK_fSK_fLNS_15FloatRoundStyleE2EEESJ_S1Z_JEEENSA_5SM1004TMEM4LOAD26SM100_TMEM_LOAD_32dp32b64xES17_NS18_INS19_ILi2ELi4ELi3EEES1C_NSY_INSB_IJS1D_S1X_EEENSB_IJS1X_SD_EEEEEEENSA_39AutoVectorizingCopyWithAssumedAlignmentILi128EEENSA_21SM90_TMA_STORE_IM2COLES2G_S2I_S2I_EEEvvEEEEvNT_6ParamsE)
        /*0038*/ 	.word	0x00000008


	//----- nvinfo : EIATTR_MIN_STACK_SIZE
	.align		4
.L_27:
        /*003c*/ 	.byte	0x04, 0x12
        /*003e*/ 	.short	(.L_29 - .L_28)
	.align		4
.L_28:
        /*0040*/ 	.word	index@(_ZN7cutlass13device_kernelINS_4conv6kernel13ConvUniversalINS1_16ConvProblemShapeILNS1_8OperatorE1ELi3EEENS1_10collective14CollectiveConvINS1_47MainloopSm100TmaUmmaWarpSpecializedImplicitGemmILS5_1ELi24ELi3ELi1ELi2EN4cute5tupleIJNSA_1CILi1EEESD_SD_EEEEENSB_IJNSC_ILi128EEESG_NSB_IJNSC_ILi32EEEEEEEEENS_12float_e4m3_tESK_NSA_8TiledMMAINSA_8MMA_AtomIJNSA_10MMA_TraitsINSA_19SM100_MMA_F8F6F4_SSEJSK_SK_fSG_SG_NSA_17integral_constantINSA_4UMMA5MajorELSR_0EEENSP_ISR_LSR_1EEENSP_INSQ_7ScaleInELSU_0EEESV_EEEEEENSA_6LayoutISE_NSB_IJNSC_ILi0EEESZ_SZ_EEEEENSB_IJNSA_10UnderscoreES12_S12_EEEEENS7_6detail27Sm100ImplicitGemmTileTraitsINSA_20SM90_TMA_LOAD_IM2COLENSA_14ComposedLayoutINSA_7SwizzleILi1ELi4ELi3EEENSA_18smem_ptr_flag_bitsILi8EEENSY_INSB_IJNSC_ILi8EEESH_EEENSB_IJSH_SD_EEEEEEEvEENS16_INSA_13SM90_TMA_LOADENS18_INS19_ILi3ELi4ELi3EEES1C_NSY_INSB_IJSG_S1D_EEENSB_IJSD_SG_EEEEEEEvEEEENS_8epilogue10collective18CollectiveEpilogueINS1R_23Sm100TmaWarpSpecializedILi2ELi2ELi64ELb0ELb0EEEJSJ_NSB_IJNSY_ISG_SD_EENSY_INSC_ILi64EEESD_EEEEESK_NSB_IJNSB_IJllllEEESD_SZ_EEESK_S21_NS1R_6fusion15FusionCallbacksIS1V_NS22_17LinearCombinationISK_fSK_fLNS_15FloatRoundStyleE2EEESJ_S1Z_JEEENSA_5SM1004TMEM4LOAD26SM100_TMEM_LOAD_32dp32b64xES17_NS18_INS19_ILi2ELi4ELi3EEES1C_NSY_INSB_IJS1D_S1X_EEENSB_IJS1X_SD_EEEEEEENSA_39AutoVectorizingCopyWithAssumedAlignmentILi128EEENSA_21SM90_TMA_STORE_IM2COLES2G_S2I_S2I_EEEvvEEEEvNT_6ParamsE)
        /*0044*/ 	.word	0x00000008
.L_29:


//--------------------- .nv.compat                --------------------------
	.section	.nv.compat,"",@"SHT_CUDA_COMPAT_INFO"
	.align	4
        /*0000*/ 	.byte	0x02, 0x09, 0x01, 0x00, 0x02, 0x02, 0x02, 0x00, 0x02, 0x05, 0x05, 0x00, 0x03, 0x07, 0x01, 0x01
        /*0010*/ 	.byte	0x02, 0x03, 0x01, 0x00, 0x02, 0x06, 0x01, 0x00, 0x04, 0x0b, 0x08, 0x00, 0x09, 0x00, 0x00, 0x00
        /*0020*/ 	.byte	0x00, 0x00, 0x00, 0x00


//--------------------- .nv.info._ZN7cutlass13device_kernelINS_4conv6kernel13ConvUniversalINS1_16ConvProblemShapeILNS1_8OperatorE1ELi3EEENS1_10collective14CollectiveConvINS1_47MainloopSm100TmaUmmaWarpSpecializedImplicitGemmILS5_1ELi24ELi3ELi1ELi2EN4cute5tupleIJNSA_1CILi1EEESD_SD_EEEEENSB_IJNSC_ILi128EEESG_NSB_IJNSC_ILi32EEEEEEEEENS_12float_e4m3_tESK_NSA_8TiledMMAINSA_8MMA_AtomIJNSA_10MMA_TraitsINSA_19SM100_MMA_F8F6F4_SSEJSK_SK_fSG_SG_NSA_17integral_constantINSA_4UMMA5MajorELSR_0EEENSP_ISR_LSR_1EEENSP_INSQ_7ScaleInELSU_0EEESV_EEEEEENSA_6LayoutISE_NSB_IJNSC_ILi0EEESZ_SZ_EEEEENSB_IJNSA_10UnderscoreES12_S12_EEEEENS7_6detail27Sm100ImplicitGemmTileTraitsINSA_20SM90_TMA_LOAD_IM2COLENSA_14ComposedLayoutINSA_7SwizzleILi1ELi4ELi3EEENSA_18smem_ptr_flag_bitsILi8EEENSY_INSB_IJNSC_ILi8EEESH_EEENSB_IJSH_SD_EEEEEEEvEENS16_INSA_13SM90_TMA_LOADENS18_INS19_ILi3ELi4ELi3EEES1C_NSY_INSB_IJSG_S1D_EEENSB_IJSD_SG_EEEEEEEvEEEENS_8epilogue10collective18CollectiveEpilogueINS1R_23Sm100TmaWarpSpecializedILi2ELi2ELi64ELb0ELb0EEEJSJ_NSB_IJNSY_ISG_SD_EENSY_INSC_ILi64EEESD_EEEEESK_NSB_IJNSB_IJllllEEESD_SZ_EEESK_S21_NS1R_6fusion15FusionCallbacksIS1V_NS22_17LinearCombinationISK_fSK_fLNS_15FloatRoundStyleE2EEESJ_S1Z_JEEENSA_5SM1004TMEM4LOAD26SM100_TMEM_LOAD_32dp32b64xES17_NS18_INS19_ILi2ELi4ELi3EEES1C_NSY_INSB_IJS1D_S1X_EEENSB_IJS1X_SD_EEEEEEENSA_39AutoVectorizingCopyWithAssumedAlignmentILi128EEENSA_21SM90_TMA_STORE_IM2COLES2G_S2I_S2I_EEEvvEEEEvNT_6ParamsE --------------------------
	.section	.nv.info._ZN7cutlass13device_kernelINS_4conv6kernel13ConvUniversalINS1_16ConvProblemShapeILNS1_8OperatorE1ELi3EEENS1_10collective14CollectiveConvINS1_47MainloopSm100TmaUmmaWarpSpecializedImplicitGemmILS5_1ELi24ELi3ELi1ELi2EN4cute5tupleIJNSA_1CILi1EEESD_SD_EEEEENSB_IJNSC_ILi128EEESG_NSB_IJNSC_ILi32EEEEEEEEENS_12float_e4m3_tESK_NSA_8TiledMMAINSA_8MMA_AtomIJNSA_10MMA_TraitsINSA_19SM100_MMA_F8F6F4_SSEJSK_SK_fSG_SG_NSA_17integral_constantINSA_4UMMA5MajorELSR_0EEENSP_ISR_LSR_1EEENSP_INSQ_7ScaleInELSU_0EEESV_EEEEEENSA_6LayoutISE_NSB_IJNSC_ILi0EEESZ_SZ_EEEEENSB_IJNSA_10UnderscoreES12_S12_EEEEENS7_6detail27Sm100ImplicitGemmTileTraitsINSA_20SM90_TMA_LOAD_IM2COLENSA_14ComposedLayoutINSA_7SwizzleILi1ELi4ELi3EEENSA_18smem_ptr_flag_bitsILi8EEENSY_INSB_IJNSC_ILi8EEESH_EEENSB_IJSH_SD_EEEEEEEvEENS16_INSA_13SM90_TMA_LOADENS18_INS19_ILi3ELi4ELi3EEES1C_NSY_INSB_IJSG_S1D_EEENSB_IJSD_SG_EEEEEEEvEEEENS_8epilogue10collective18CollectiveEpilogueINS1R_23Sm100TmaWarpSpecializedILi2ELi2ELi64ELb0ELb0EEEJSJ_NSB_IJNSY_ISG_SD_EENSY_INSC_ILi64EEESD_EEEEESK_NSB_IJNSB_IJllllEEESD_SZ_EEESK_S21_NS1R_6fusion15FusionCallbacksIS1V_NS22_17LinearCombinationISK_fSK_fLNS_15FloatRoundStyleE2EEESJ_S1Z_JEEENSA_5SM1004TMEM4LOAD26SM100_TMEM_LOAD_32dp32b64xES17_NS18_INS19_ILi2ELi4ELi3EEES1C_NSY_INSB_IJS1D_S1X_EEENSB_IJS1X_SD_EEEEEEENSA_39AutoVectorizingCopyWithAssumedAlignmentILi128EEENSA_21SM90_TMA_STORE_IM2COLES2G_S2I_S2I_EEEvvEEEEvNT_6ParamsE,"",@"SHT_CUDA_INFO"
	.sectionflags	@""
	.align	4


	//----- nvinfo : EIATTR_CUDA_API_VERSION
	.align		4
        /*0000*/ 	.byte	0x04, 0x37
        /*0002*/ 	.short	(.L_31 - .L_30)
.L_30:
        /*0004*/ 	.word	0x00000082


	//----- nvinfo : EIATTR_KPARAM_INFO
	.align		4
.L_31:
        /*0008*/ 	.byte	0x04, 0x17
        /*000a*/ 	.short	(.L_33 - .L_32)
.L_32:
        /*000c*/ 	.word	0x00000000
        /*0010*/ 	.short	0x0000
        /*0012*/ 	.short	0x0000
        /*0014*/ 	.byte	0x00, 0xf0, 0x01, 0x24


	//----- nvinfo : EIATTR_AT_ENTRY_FRAGMENTS
	.align		4
.L_33:
        /*0018*/ 	.byte	0x04, 0x4f
        /*001a*/ 	.short	(.L_35 - .L_34)


	//   ....[0]....
.L_34:
        /*001c*/ 	.word	0x00000006


	//----- nvinfo : EIATTR_RESERVED_SMEM_USED
	.align		4
.L_35:
        /*0020*/ 	.byte	0x01, 0x41
	.zero		2


	//----- nvinfo : EIATTR_SPARSE_MMA_MASK
	.align		4
        /*0024*/ 	.byte	0x03, 0x50
        /*0026*/ 	.short	0x0000


	//----- nvinfo : EIATTR_TCGEN05_1CTA_USED
	.align		4
        /*0028*/ 	.byte	0x01, 0x51
	.zero		2


	//----- nvinfo : EIATTR_MAXREG_COUNT
	.align		4
        /*002c*/ 	.byte	0x03, 0x1b
        /*002e*/ 	.short	0x00ff


	//----- nvinfo : EIATTR_NUM_BARRIERS
	.align		4
        /*0030*/ 	.byte	0x02, 0x4c
        /*0032*/ 	.byte	0x07
	.zero		1


	//----- nvinfo : EIATTR_EXTERNS
	.align		4
        /*0034*/ 	.byte	0x04, 0x0f
        /*0036*/ 	.short	(.L_37 - .L_36)


	//   ....[0]....
	.align		4
.L_36:
        /*0038*/ 	.word	index@(__assertfail)


	//----- nvinfo : EIATTR_MERCURY_ISA_VERSION
	.align		4
.L_37:
        /*003c*/ 	.byte	0x03, 0x5f
        /*003e*/ 	.short	0x0101


	//----- nvinfo : EIATTR_INT_WARP_WIDE_INSTR_OFFSETS
	.align		4
        /*0040*/ 	.byte	0x04, 0x31
        /*0042*/ 	.short	(.L_39 - .L_38)


	//   ....[0]....
.L_38:
        /*0044*/ 	.word	0x000048c0


	//   ....[1]....
        /*0048*/ 	.word	0x000048e0


	//   ....[2]....
        /*004c*/ 	.word	0x00004910


	//   ....[3]....
        /*0050*/ 	.word	0x00005660


	//   ....[4]....
        /*0054*/ 	.word	0x000056f0


	//   ....[5]....
        /*0058*/ 	.word	0x000057f0


	//   ....[6]....
        /*005c*/ 	.word	0x000058f0


	//----- nvinfo : EIATTR_COOP_GROUP_MASK_REGIDS
	.align		4
.L_39:
        /*0060*/ 	.byte	0x04, 0x29
        /*0062*/ 	.short	(.L_41 - .L_40)


	//   ....[0]....
.L_40:
        /*0064*/ 	.word	0xffffffff


	//   ....[1]....
        /*0068*/ 	.word	0xffffffff


	//   ....[2]....
        /*006c*/ 	.word	0xffffffff


	//   ....[3]....
        /*0070*/ 	.word	0xffffffff


	//   ....[4]....
        /*0074*/ 	.word	0xffffffff


	//   ....[5]....
        /*0078*/ 	.word	0xffffffff


	//   ....[6]....
        /*007c*/ 	.word	0xffffffff


	//   ....[7]....
        /*0080*/ 	.word	0xffffffff


	//   ....[8]....
        /*0084*/ 	.word	0xffffffff


	//   ....[9]....
        /*0088*/ 	.word	0xffffffff


	//   ....[10]....
        /*008c*/ 	.word	0xffffffff


	//   ....[11]....
        /*0090*/ 	.word	0xffffffff


	//----- nvinfo : EIATTR_COOP_GROUP_INSTR_OFFSETS
	.align		4
.L_41:
        /*0094*/ 	.byte	0x04, 0x28
        /*0096*/ 	.short	(.L_43 - .L_42)


	//   ....[0]....
.L_42:
        /*0098*/ 	.word	0x00000090


	//   ....[1]....
        /*009c*/ 	.word	0x00000500


	//   ....[2]....
        /*00a0*/ 	.word	0x00000920


	//   ....[3]....
        /*00a4*/ 	.word	0x00000a80


	//   ....[4]....
        /*00a8*/ 	.word	0x00000b80


	//   ....[5]....
        /*00ac*/ 	.word	0x00000cd0


	//   ....[6]....
        /*00b0*/ 	.word	0x000024d0


	//   ....[7]....
        /*00b4*/ 	.word	0x00003db0


	//   ....[8]....
        /*00b8*/ 	.word	0x00003fc0


	//   ....[9]....
        /*00bc*/ 	.word	0x00003ff0


	//   ....[10]....
        /*00c0*/ 	.word	0x000047a0


	//   ....[11]....
        /*00c4*/ 	.word	0x000049e0


	//----- nvinfo : EIATTR_VRC_CTA_INIT_COUNT
	.align		4
.L_43:
        /*00c8*/ 	.byte	0x02, 0x4a
        /*00ca*/ 	.byte	0x80
	.zero		1


	//----- nvinfo : EIATTR_SYSCALL_OFFSETS
	.align		4
        /*00cc*/ 	.byte	0x04, 0x46
        /*00ce*/ 	.short	(.L_45 - .L_44)


	//   ....[0]....
.L_44:
        /*00d0*/ 	.word	0x00006510


	//   ....[1]....
        /*00d4*/ 	.word	0x00006650


	//   ....[2]....
        /*00d8*/ 	.word	0x00007110


	//   ....[3]....
        /*00dc*/ 	.word	0x00008750


	//----- nvinfo : EIATTR_MBARRIER_INSTR_OFFSETS
	.align		4
.L_45:
        /*00e0*/ 	.byte	0x04, 0x39
        /*00e2*/ 	.short	(.L_47 - .L_46)


	//   ....[0]....
.L_46:
        /*00e4*/ 	.word	0x00000600
        /*00e8*/ 	.word	0x000000ff
        /*00ec*/ 	.word	0x00000000
        /*00f0*/ 	.short	0x0100
        /*00f2*/ 	.byte	0x04
	.zero		1


	//   ....[1]....
        /*00f4*/ 	.word	0x00000610
        /*00f8*/ 	.word	0x000000ff
        /*00fc*/ 	.word	0x000000c0
        /*0100*/ 	.short	0x0100
        /*0102*/ 	.byte	0x04
	.zero		1


	//   ....[2]....
        /*0104*/ 	.word	0x00000620
        /*0108*/ 	.word	0x000000ff
        /*010c*/ 	.word	0x00000008
        /*0110*/ 	.short	0x0100
        /*0112*/ 	.byte	0x04
	.zero		1


	//   ....[3]....
        /*0114*/ 	.word	0x00000630
        /*0118*/ 	.word	0x000000ff
        /*011c*/ 	.word	0x000000c8
        /*0120*/ 	.short	0x0100
        /*0122*/ 	.byte	0x04
	.zero		1


	//   ....[4]....
        /*0124*/ 	.word	0x00000640
        /*0128*/ 	.word	0x000000ff
        /*012c*/ 	.word	0x00000010
        /*0130*/ 	.short	0x0100
        /*0132*/ 	.byte	0x04
	.zero		1


	//   ....[5]....
        /*0134*/ 	.word	0x00000650
        /*0138*/ 	.word	0x000000ff
        /*013c*/ 	.word	0x000000d0
        /*0140*/ 	.short	0x0100
        /*0142*/ 	.byte	0x04
	.zero		1


	//   ....[6]....
        /*0144*/ 	.word	0x00000660
        /*0148*/ 	.word	0x000000ff
        /*014c*/ 	.word	0x00000018
        /*0150*/ 	.short	0x0100
        /*0152*/ 	.byte	0x04
	.zero		1


	//   ....[7]....
        /*0154*/ 	.word	0x00000670
        /*0158*/ 	.word	0x000000ff
        /*015c*/ 	.word	0x000000d8
        /*0160*/ 	.short	0x0100
        /*0162*/ 	.byte	0x04
	.zero		1


	//   ....[8]....
        /*0164*/ 	.word	0x00000680
        /*0168*/ 	.word	0x000000ff
        /*016c*/ 	.word	0x00000020
        /*0170*/ 	.short	0x0100
        /*0172*/ 	.byte	0x04
	.zero		1


	//   ....[9]....
        /*0174*/ 	.word	0x00000690
        /*0178*/ 	.word	0x000000ff
        /*017c*/ 	.word	0x000000e0
        /*0180*/ 	.short	0x0100
        /*0182*/ 	.byte	0x04
	.zero		1


	//   ....[10]....
        /*0184*/ 	.word	0x000006a0
        /*0188*/ 	.word	0x000000ff
        /*018c*/ 	.word	0x00000028
        /*0190*/ 	.short	0x0100
        /*0192*/ 	.byte	0x04
	.zero		1


	//   ....[11]....
        /*0194*/ 	.word	0x000006b0
        /*0198*/ 	.word	0x000000ff
        /*019c*/ 	.word	0x000000e8
        /*01a0*/ 	.short	0x0100
        /*01a2*/ 	.byte	0x04
	.zero		1


	//   ....[12]....
        /*01a4*/ 	.word	0x000006c0
        /*01a8*/ 	.word	0x000000ff
        /*01ac*/ 	.word	0x00000030
        /*01b0*/ 	.short	0x0100
        /*01b2*/ 	.byte	0x04
	.zero		1


	//   ....[13]....
        /*01b4*/ 	.word	0x000006d0
        /*01b8*/ 	.word	0x000000ff
        /*01bc*/ 	.word	0x000000f0
        /*01c0*/ 	.short	0x0100
        /*01c2*/ 	.byte	0x04
	.zero		1


	//   ....[14]....
        /*01c4*/ 	.word	0x000006e0
        /*01c8*/ 	.word	0x000000ff
        /*01cc*/ 	.word	0x00000038
        /*01d0*/ 	.short	0x0100
        /*01d2*/ 	.byte	0x04
	.zero		1


	//   ....[15]....
        /*01d4*/ 	.word	0x000006f0
        /*01d8*/ 	.word	0x000000ff
        /*01dc*/ 	.word	0x000000f8
        /*01e0*/ 	.short	0x0100
        /*01e2*/ 	.byte	0x04
	.zero		1


	//   ....[16]....
        /*01e4*/ 	.word	0x00000700
        /*01e8*/ 	.word	0x000000ff
        /*01ec*/ 	.word	0x00000040
        /*01f0*/ 	.short	0x0100
        /*01f2*/ 	.byte	0x04
	.zero		1


	//   ....[17]....
        /*01f4*/ 	.word	0x00000710
        /*01f8*/ 	.word	0x000000ff
        /*01fc*/ 	.word	0x00000100
        /*0200*/ 	.short	0x0100
        /*0202*/ 	.byte	0x04
	.zero		1


	//   ....[18]....
        /*0204*/ 	.word	0x00000720
        /*0208*/ 	.word	0x000000ff
        /*020c*/ 	.word	0x00000048
        /*0210*/ 	.short	0x0100
        /*0212*/ 	.byte	0x04
	.zero		1


	//   ....[19]....
        /*0214*/ 	.word	0x00000730
        /*0218*/ 	.word	0x000000ff
        /*021c*/ 	.word	0x00000108
        /*0220*/ 	.short	0x0100
        /*0222*/ 	.byte	0x04
	.zero		1


	//   ....[20]....
        /*0224*/ 	.word	0x00000740
        /*0228*/ 	.word	0x000000ff
        /*022c*/ 	.word	0x00000050
        /*0230*/ 	.short	0x0100
        /*0232*/ 	.byte	0x04
	.zero		1


	//   ....[21]....
        /*0234*/ 	.word	0x00000750
        /*0238*/ 	.word	0x000000ff
        /*023c*/ 	.word	0x00000110
        /*0240*/ 	.short	0x0100
        /*0242*/ 	.byte	0x04
	.zero		1


	//   ....[22]....
        /*0244*/ 	.word	0x00000760
        /*0248*/ 	.word	0x000000ff
        /*024c*/ 	.word	0x00000058
        /*0250*/ 	.short	0x0100
        /*0252*/ 	.byte	0x04
	.zero		1


	//   ....[23]....
        /*0254*/ 	.word	0x00000770
        /*0258*/ 	.word	0x000000ff
        /*025c*/ 	.word	0x00000118
        /*0260*/ 	.short	0x0100
        /*0262*/ 	.byte	0x04
	.zero		1


	//   ....[24]....
        /*0264*/ 	.word	0x00000780
        /*0268*/ 	.word	0x000000ff
        /*026c*/ 	.word	0x00000060
        /*0270*/ 	.short	0x0100
        /*0272*/ 	.byte	0x04
	.zero		1


	//   ....[25]....
        /*0274*/ 	.word	0x00000790
        /*0278*/ 	.word	0x000000ff
        /*027c*/ 	.word	0x00000120
        /*0280*/ 	.short	0x0100
        /*0282*/ 	.byte	0x04
	.zero		1


	//   ....[26]....
        /*0284*/ 	.word	0x000007a0
        /*0288*/ 	.word	0x000000ff
        /*028c*/ 	.word	0x00000068
        /*0290*/ 	.short	0x0100
        /*0292*/ 	.byte	0x04
	.zero		1


	//   ....[27]....
        /*0294*/ 	.word	0x000007b0
        /*0298*/ 	.word	0x000000ff
        /*029c*/ 	.word	0x00000128
        /*02a0*/ 	.short	0x0100
        /*02a2*/ 	.byte	0x04
	.zero		1


	//   ....[28]....
        /*02a4*/ 	.word	0x000007c0
        /*02a8*/ 	.word	0x000000ff
        /*02ac*/ 	.word	0x00000070
        /*02b0*/ 	.short	0x0100
        /*02b2*/ 	.byte	0x04
	.zero		1


	//   ....[29]....
        /*02b4*/ 	.word	0x000007d0
        /*02b8*/ 	.word	0x000000ff
        /*02bc*/ 	.word	0x00000130
        /*02c0*/ 	.short	0x0100
        /*02c2*/ 	.byte	0x04
	.zero		1


	//   ....[30]....
        /*02c4*/ 	.word	0x000007e0
        /*02c8*/ 	.word	0x000000ff
        /*02cc*/ 	.word	0x00000078
        /*02d0*/ 	.short	0x0100
        /*02d2*/ 	.byte	0x04
	.zero		1


	//   ....[31]....
        /*02d4*/ 	.word	0x000007f0
        /*02d8*/ 	.word	0x000000ff
        /*02dc*/ 	.word	0x00000138
        /*02e0*/ 	.short	0x0100
        /*02e2*/ 	.byte	0x04
	.zero		1


	//   ....[32]....
        /*02e4*/ 	.word	0x00000800
        /*02e8*/ 	.word	0x000000ff
        /*02ec*/ 	.word	0x00000080
        /*02f0*/ 	.short	0x0100
        /*02f2*/ 	.byte	0x04
	.zero		1


	//   ....[33]....
        /*02f4*/ 	.word	0x00000810
        /*02f8*/ 	.word	0x000000ff
        /*02fc*/ 	.word	0x00000140
        /*0300*/ 	.short	0x0100
        /*0302*/ 	.byte	0x04
	.zero		1


	//   ....[34]....
        /*0304*/ 	.word	0x00000820
        /*0308*/ 	.word	0x000000ff
        /*030c*/ 	.word	0x00000088
        /*0310*/ 	.short	0x0100
        /*0312*/ 	.byte	0x04
	.zero		1


	//   ....[35]....
        /*0314*/ 	.word	0x00000830
        /*0318*/ 	.word	0x000000ff
        /*031c*/ 	.word	0x00000148
        /*0320*/ 	.short	0x0100
        /*0322*/ 	.byte	0x04
	.zero		1


	//   ....[36]....
        /*0324*/ 	.word	0x00000840
        /*0328*/ 	.word	0x000000ff
        /*032c*/ 	.word	0x00000090
        /*0330*/ 	.short	0x0100
        /*0332*/ 	.byte	0x04
	.zero		1


	//   ....[37]....
        /*0334*/ 	.word	0x00000850
        /*0338*/ 	.word	0x000000ff
        /*033c*/ 	.word	0x00000150
        /*0340*/ 	.short	0x0100
        /*0342*/ 	.byte	0x04
	.zero		1


	//   ....[38]....
        /*0344*/ 	.word	0x00000860
        /*0348*/ 	.word	0x000000ff
        /*034c*/ 	.word	0x00000098
        /*0350*/ 	.short	0x0100
        /*0352*/ 	.byte	0x04
	.zero		1


	//   ....[39]....
        /*0354*/ 	.word	0x00000870
        /*0358*/ 	.word	0x000000ff
        /*035c*/ 	.word	0x00000158
        /*0360*/ 	.short	0x0100
        /*0362*/ 	.byte	0x04
	.zero		1


	//   ....[40]....
        /*0364*/ 	.word	0x00000880
        /*0368*/ 	.word	0x000000ff
        /*036c*/ 	.word	0x000000a0
        /*0370*/ 	.short	0x0100
        /*0372*/ 	.byte	0x04
	.zero		1


	//   ....[41]....
        /*0374*/ 	.word	0x00000890
        /*0378*/ 	.word	0x000000ff
        /*037c*/ 	.word	0x00000160
        /*0380*/ 	.short	0x0100
        /*0382*/ 	.byte	0x04
	.zero		1


	//   ....[42]....
        /*0384*/ 	.word	0x000008a0
        /*0388*/ 	.word	0x000000ff
        /*038c*/ 	.word	0x000000a8
        /*0390*/ 	.short	0x0100
        /*0392*/ 	.byte	0x04
	.zero		1


	//   ....[43]....
        /*0394*/ 	.word	0x000008b0
        /*0398*/ 	.word	0x000000ff
        /*039c*/ 	.word	0x00000168
        /*03a0*/ 	.short	0x0100
        /*03a2*/ 	.byte	0x04
	.zero		1


	//   ....[44]....
        /*03a4*/ 	.word	0x000008c0
        /*03a8*/ 	.word	0x000000ff
        /*03ac*/ 	.word	0x000000b0
        /*03b0*/ 	.short	0x0100
        /*03b2*/ 	.byte	0x04
	.zero		1


	//   ....[45]....
        /*03b4*/ 	.word	0x000008d0
        /*03b8*/ 	.word	0x000000ff
        /*03bc*/ 	.word	0x00000170
        /*03c0*/ 	.short	0x0100
        /*03c2*/ 	.byte	0x04
	.zero		1


	//   ....[46]....
        /*03c4*/ 	.word	0x000008e0
        /*03c8*/ 	.word	0x000000ff
        /*03cc*/ 	.word	0x000000b8
        /*03d0*/ 	.short	0x0100
        /*03d2*/ 	.byte	0x04
	.zero		1


	//   ....[47]....
        /*03d4*/ 	.word	0x000008f0
        /*03d8*/ 	.word	0x000000ff
        /*03dc*/ 	.word	0x00000178
        /*03e0*/ 	.short	0x0100
        /*03e2*/ 	.byte	0x04
	.zero		1


	//   ....[48]....
        /*03e4*/ 	.word	0x00000a30
        /*03e8*/ 	.word	0x000000ff
        /*03ec*/ 	.word	0x00000180
        /*03f0*/ 	.short	0x0100
        /*03f2*/ 	.byte	0x04
	.zero		1


	//   ....[49]....
        /*03f4*/ 	.word	0x00000a40
        /*03f8*/ 	.word	0x000000ff
        /*03fc*/ 	.word	0x00000190
        /*0400*/ 	.short	0x0100
        /*0402*/ 	.byte	0x04
	.zero		1


	//   ....[50]....
        /*0404*/ 	.word	0x00000a50
        /*0408*/ 	.word	0x000000ff
        /*040c*/ 	.word	0x00000188
        /*0410*/ 	.short	0x0100
        /*0412*/ 	.byte	0x04
	.zero		1


	//   ....[51]....
        /*0414*/ 	.word	0x00000a60
        /*0418*/ 	.word	0x000000ff
        /*041c*/ 	.word	0x00000198
        /*0420*/ 	.short	0x0100
        /*0422*/ 	.byte	0x04
	.zero		1


	//   ....[52]....
        /*0424*/ 	.word	0x00000b50
        /*0428*/ 	.word	0x000000ff
        /*042c*/ 	.word	0x000001a0
        /*0430*/ 	.short	0x0100
        /*0432*/ 	.byte	0x06
	.zero		1


	//   ....[53]....
        /*0434*/ 	.word	0x00000b60
        /*0438*/ 	.word	0x000000ff
        /*043c*/ 	.word	0x000001a8
        /*0440*/ 	.short	0x0100
        /*0442*/ 	.byte	0x06
	.zero		1


	//   ....[54]....
        /*0444*/ 	.word	0x00000ca0
        /*0448*/ 	.word	0x000000ff
        /*044c*/ 	.word	0x000001b0
        /*0450*/ 	.short	0x0100
        /*0452*/ 	.byte	0x06
	.zero		1


	//   ....[55]....
        /*0454*/ 	.word	0x00000cb0
        /*0458*/ 	.word	0x000000ff
        /*045c*/ 	.word	0x000001b8
        /*0460*/ 	.short	0x0100
        /*0462*/ 	.byte	0x06
	.zero		1


	//   ....[56]....
        /*0464*/ 	.word	0x00000e00
        /*0468*/ 	.word	0x000000ff
        /*046c*/ 	.word	0x000001c0
        /*0470*/ 	.short	0x0100
        /*0472*/ 	.byte	0x04
	.zero		1


	//   ....[57]....
        /*0474*/ 	.word	0x00000e10
        /*0478*/ 	.word	0x000000ff
        /*047c*/ 	.word	0x000001d0
        /*0480*/ 	.short	0x0100
        /*0482*/ 	.byte	0x04
	.zero		1


	//   ....[58]....
        /*0484*/ 	.word	0x00000e20
        /*0488*/ 	.word	0x000000ff
        /*048c*/ 	.word	0x000001c8
        /*0490*/ 	.short	0x0100
        /*0492*/ 	.byte	0x04
	.zero		1


	//   ....[59]....
        /*0494*/ 	.word	0x00000e30
        /*0498*/ 	.word	0x000000ff
        /*049c*/ 	.word	0x000001d8
        /*04a0*/ 	.short	0x0100
        /*04a2*/ 	.byte	0x04
	.zero		1


	//   ....[60]....
        /*04a4*/ 	.word	0x000017b0
        /*04a8*/ 	.word	0x000000ff
        /*04ac*/ 	.word	0x000000c0
        /*04b0*/ 	.short	0x010a
        /*04b2*/ 	.byte	0x04
	.zero		1


	//   ....[61]....
        /*04b4*/ 	.word	0x00001ac0
        /*04b8*/ 	.word	0x000000ff
        /*04bc*/ 	.word	0x000000c0
        /*04c0*/ 	.short	0x010a
        /*04c2*/ 	.byte	0x09
	.zero		1


	//   ....[62]....
        /*04c4*/ 	.word	0x00001c30
        /*04c8*/ 	.word	0x000000ff
        /*04cc*/ 	.word	0x000000c0
        /*04d0*/ 	.short	0x010a
        /*04d2*/ 	.byte	0x08
	.zero		1


	//   ....[63]....
        /*04d4*/ 	.word	0x00001e40
        /*04d8*/ 	.word	0x000000ff
        /*04dc*/ 	.word	0x000001a8
        /*04e0*/ 	.short	0x0101
        /*04e2*/ 	.byte	0x24
	.zero		1


	//   ....[64]....
        /*04e4*/ 	.word	0x00001e70
        /*04e8*/ 	.word	0x000000ff
        /*04ec*/ 	.word	0x000000c0
        /*04f0*/ 	.short	0x010a
        /*04f2*/ 	.byte	0x04
	.zero		1


	//   ....[65]....
        /*04f4*/ 	.word	0x00002150
        /*04f8*/ 	.word	0x000000ff
        /*04fc*/ 	.word	0x000000c0
        /*0500*/ 	.short	0x010a
        /*0502*/ 	.byte	0x09
	.zero		1


	//   ....[66]....
        /*0504*/ 	.word	0x000022c0
        /*0508*/ 	.word	0x000000ff
        /*050c*/ 	.word	0x000000c0
        /*0510*/ 	.short	0x010a
        /*0512*/ 	.byte	0x08
	.zero		1


	//   ....[67]....
        /*0514*/ 	.word	0x000024e0
        /*0518*/ 	.word	0x000000ff
        /*051c*/ 	.word	0x000001b0
        /*0520*/ 	.short	0x010a
        /*0522*/ 	.byte	0x24
	.zero		1


	//   ....[68]....
        /*0524*/ 	.word	0x000025a0
        /*0528*/ 	.word	0x000000ff
        /*052c*/ 	.word	0x00000000
        /*0530*/ 	.short	0x0101
        /*0532*/ 	.byte	0x04
	.zero		1


	//   ....[69]....
        /*0534*/ 	.word	0x00002ba0
        /*0538*/ 	.word	0x000000ff
        /*053c*/ 	.word	0x00000000
        /*0540*/ 	.short	0x010a
        /*0542*/ 	.byte	0x04
	.zero		1


	//   ....[70]....
        /*0544*/ 	.word	0x00002c40
        /*0548*/ 	.word	0x000000ff
        /*054c*/ 	.word	0x00000000
        /*0550*/ 	.short	0x010a
        /*0552*/ 	.byte	0x05
	.zero		1


	//   ....[71]....
        /*0554*/ 	.word	0x00002ce0
        /*0558*/ 	.word	0x000000ff
        /*055c*/ 	.word	0x00000000
        /*0560*/ 	.short	0x010a
        /*0562*/ 	.byte	0x05
	.zero		1


	//   ....[72]....
        /*0564*/ 	.word	0x00002d80
        /*0568*/ 	.word	0x000000ff
        /*056c*/ 	.word	0x00000000
        /*0570*/ 	.short	0x010a
        /*0572*/ 	.byte	0x05
	.zero		1


	//   ....[73]....
        /*0574*/ 	.word	0x00002e20
        /*0578*/ 	.word	0x000000ff
        /*057c*/ 	.word	0x00000000
        /*0580*/ 	.short	0x010a
        /*0582*/ 	.byte	0x05
	.zero		1


	//   ....[74]....
        /*0584*/ 	.word	0x00002ec0
        /*0588*/ 	.word	0x000000ff
        /*058c*/ 	.word	0x00000000
        /*0590*/ 	.short	0x010a
        /*0592*/ 	.byte	0x05
	.zero		1


	//   ....[75]....
        /*0594*/ 	.word	0x00002f60
        /*0598*/ 	.word	0x000000ff
        /*059c*/ 	.word	0x00000000
        /*05a0*/ 	.short	0x010a
        /*05a2*/ 	.byte	0x05
	.zero		1


	//   ....[76]....
        /*05a4*/ 	.word	0x00003000
        /*05a8*/ 	.word	0x000000ff
        /*05ac*/ 	.word	0x00000000
        /*05b0*/ 	.short	0x010a
        /*05b2*/ 	.byte	0x05
	.zero		1


	//   ....[77]....
        /*05b4*/ 	.word	0x000030a0
        /*05b8*/ 	.word	0x000000ff
        /*05bc*/ 	.word	0x00000000
        /*05c0*/ 	.short	0x010a
        /*05c2*/ 	.byte	0x05
	.zero		1


	//   ....[78]....
        /*05c4*/ 	.word	0x00003140
        /*05c8*/ 	.word	0x000000ff
        /*05cc*/ 	.word	0x00000000
        /*05d0*/ 	.short	0x010a
        /*05d2*/ 	.byte	0x05
	.zero		1


	//   ....[79]....
        /*05d4*/ 	.word	0x000031e0
        /*05d8*/ 	.word	0x000000ff
        /*05dc*/ 	.word	0x00000000
        /*05e0*/ 	.short	0x010a
        /*05e2*/ 	.byte	0x05
	.zero		1


	//   ....[80]....
        /*05e4*/ 	.word	0x00003280
        /*05e8*/ 	.word	0x000000ff
        /*05ec*/ 	.word	0x00000000
        /*05f0*/ 	.short	0x010a
        /*05f2*/ 	.byte	0x05
	.zero		1


	//   ....[81]....
        /*05f4*/ 	.word	0x00003320
        /*05f8*/ 	.word	0x000000ff
        /*05fc*/ 	.word	0x00000000
        /*0600*/ 	.short	0x010a
        /*0602*/ 	.byte	0x05
	.zero		1


	//   ....[82]....
        /*0604*/ 	.word	0x000033c0
        /*0608*/ 	.word	0x000000ff
        /*060c*/ 	.word	0x00000000
        /*0610*/ 	.short	0x010a
        /*0612*/ 	.byte	0x05
	.zero		1


	//   ....[83]....
        /*0614*/ 	.word	0x00003460
        /*0618*/ 	.word	0x000000ff
        /*061c*/ 	.word	0x00000000
        /*0620*/ 	.short	0x010a
        /*0622*/ 	.byte	0x05
	.zero		1


	//   ....[84]....
        /*0624*/ 	.word	0x00003500
        /*0628*/ 	.word	0x000000ff
        /*062c*/ 	.word	0x00000000
        /*0630*/ 	.short	0x010a
        /*0632*/ 	.byte	0x05
	.zero		1


	//   ....[85]....
        /*0634*/ 	.word	0x000035a0
        /*0638*/ 	.word	0x000000ff
        /*063c*/ 	.word	0x00000000
        /*0640*/ 	.short	0x010a
        /*0642*/ 	.byte	0x05
	.zero		1


	//   ....[86]....
        /*0644*/ 	.word	0x00003640
        /*0648*/ 	.word	0x000000ff
        /*064c*/ 	.word	0x00000000
        /*0650*/ 	.short	0x010a
        /*0652*/ 	.byte	0x05
	.zero		1


	//   ....[87]....
        /*0654*/ 	.word	0x000036e0
        /*0658*/ 	.word	0x000000ff
        /*065c*/ 	.word	0x00000000
        /*0660*/ 	.short	0x010a
        /*0662*/ 	.byte	0x05
	.zero		1


	//   ....[88]....
        /*0664*/ 	.word	0x00003780
        /*0668*/ 	.word	0x000000ff
        /*066c*/ 	.word	0x00000000
        /*0670*/ 	.short	0x010a
        /*0672*/ 	.byte	0x05
	.zero		1


	//   ....[89]....
        /*0674*/ 	.word	0x00003820
        /*0678*/ 	.word	0x000000ff
        /*067c*/ 	.word	0x00000000
        /*0680*/ 	.short	0x010a
        /*0682*/ 	.byte	0x05
	.zero		1


	//   ....[90]....
        /*0684*/ 	.word	0x000038c0
        /*0688*/ 	.word	0x000000ff
        /*068c*/ 	.word	0x00000000
        /*0690*/ 	.short	0x010a
        /*0692*/ 	.byte	0x05
	.zero		1


	//   ....[91]....
        /*0694*/ 	.word	0x00003960
        /*0698*/ 	.word	0x000000ff
        /*069c*/ 	.word	0x00000000
        /*06a0*/ 	.short	0x010a
        /*06a2*/ 	.byte	0x05
	.zero		1


	//   ....[92]....
        /*06a4*/ 	.word	0x00003a10
        /*06a8*/ 	.word	0x00000000
        /*06ac*/ 	.word	0x00000000
        /*06b0*/ 	.short	0x010a
        /*06b2*/ 	.byte	0xff
	.zero		1


	//   ....[93]....
        /*06b4*/ 	.word	0x00003b60
        /*06b8*/ 	.word	0x000000ff
        /*06bc*/ 	.word	0x000001b8
        /*06c0*/ 	.short	0x010a
        /*06c2*/ 	.byte	0x04
	.zero		1


	//   ....[94]....
        /*06c4*/ 	.word	0x00003c00
        /*06c8*/ 	.word	0x000000ff
        /*06cc*/ 	.word	0x000001b0
        /*06d0*/ 	.short	0x010a
        /*06d2*/ 	.byte	0x04
	.zero		1


	//   ....[95]....
        /*06d4*/ 	.word	0x00003ca0
        /*06d8*/ 	.word	0x000000ff
        /*06dc*/ 	.word	0x00000000
        /*06e0*/ 	.short	0x0101
        /*06e2*/ 	.byte	0x05
	.zero		1


	//   ....[96]....
        /*06e4*/ 	.word	0x00003ce0
        /*06e8*/ 	.word	0x000000ff
        /*06ec*/ 	.word	0x000001b8
        /*06f0*/ 	.short	0x0106
        /*06f2*/ 	.byte	0x04
	.zero		1


	//   ....[97]....
        /*06f4*/ 	.word	0x00003d20
        /*06f8*/ 	.word	0x00000000
        /*06fc*/ 	.word	0x000001b8
        /*0700*/ 	.short	0x010a
        /*0702*/ 	.byte	0xff
	.zero		1


	//   ....[98]....
        /*0704*/ 	.word	0x00004220
        /*0708*/ 	.word	0x000000ff
        /*070c*/ 	.word	0x000001b0
        /*0710*/ 	.short	0x010a
        /*0712*/ 	.byte	0x0e
	.zero		1


	//   ....[99]....
        /*0714*/ 	.word	0x000042d0
        /*0718*/ 	.word	0x000000ff
        /*071c*/ 	.word	0x00000000
        /*0720*/ 	.short	0x0101
        /*0722*/ 	.byte	0x16
	.zero		1


	//   ....[100]....
        /*0724*/ 	.word	0x000042e0
        /*0728*/ 	.word	0x000000ff
        /*072c*/ 	.word	0x000001d0
        /*0730*/ 	.short	0x010a
        /*0732*/ 	.byte	0x12
	.zero		1


	//   ....[101]....
        /*0734*/ 	.word	0x00004380
        /*0738*/ 	.word	0x000000ff
        /*073c*/ 	.word	0x00000000
        /*0740*/ 	.short	0x010a
        /*0742*/ 	.byte	0x04
	.zero		1


	//   ....[102]....
        /*0744*/ 	.word	0x000043e0
        /*0748*/ 	.word	0x000000ff
        /*074c*/ 	.word	0x00000000
        /*0750*/ 	.short	0x010a
        /*0752*/ 	.byte	0x0b
	.zero		1


	//   ....[103]....
        /*0754*/ 	.word	0x00004520
        /*0758*/ 	.word	0x000000ff
        /*075c*/ 	.word	0x00000000
        /*0760*/ 	.short	0x010a
        /*0762*/ 	.byte	0x05
	.zero		1


	//   ....[104]....
        /*0764*/ 	.word	0x000046f0
        /*0768*/ 	.word	0x000000ff
        /*076c*/ 	.word	0x00000000
        /*0770*/ 	.short	0x010a
        /*0772*/ 	.byte	0x04
	.zero		1


	//   ....[105]....
        /*0774*/ 	.word	0x00004780
        /*0778*/ 	.word	0x000000ff
        /*077c*/ 	.word	0x00000000
        /*0780*/ 	.short	0x010a
        /*0782*/ 	.byte	0x04
	.zero		1


	//   ....[106]....
        /*0784*/ 	.word	0x00004d10
        /*0788*/ 	.word	0x000000ff
        /*078c*/ 	.word	0x000001b0
        /*0790*/ 	.short	0x010a
        /*0792*/ 	.byte	0x16
	.zero		1


	//   ....[107]....
        /*0794*/ 	.word	0x00004db0
        /*0798*/ 	.word	0x000000ff
        /*079c*/ 	.word	0x00000000
        /*07a0*/ 	.short	0x0101
        /*07a2*/ 	.byte	0x2d
	.zero		1


	//   ....[108]....
        /*07a4*/ 	.word	0x00005300
        /*07a8*/ 	.word	0x000000ff
        /*07ac*/ 	.word	0x000001a8
        /*07b0*/ 	.short	0x010a
        /*07b2*/ 	.byte	0x16
	.zero		1


	//   ....[109]....
        /*07b4*/ 	.word	0x000054a0
        /*07b8*/ 	.word	0x000000ff
        /*07bc*/ 	.word	0x00000190
        /*07c0*/ 	.short	0x010a
        /*07c2*/ 	.byte	0x16
	.zero		1


	//   ....[110]....
        /*07c4*/ 	.word	0x00005790
        /*07c8*/ 	.word	0x000000ff
        /*07cc*/ 	.word	0x00000180
        /*07d0*/ 	.short	0x010b
        /*07d2*/ 	.byte	0x16
	.zero		1


	//   ....[111]....
        /*07d4*/ 	.word	0x000057a0
        /*07d8*/ 	.word	0x000000ff
        /*07dc*/ 	.word	0x00000000
        /*07e0*/ 	.short	0x0101
        /*07e2*/ 	.byte	0x2f
	.zero		1


	//   ....[112]....
        /*07e4*/ 	.word	0x000057b0
        /*07e8*/ 	.word	0x000000ff
        /*07ec*/ 	.word	0x00000198
        /*07f0*/ 	.short	0x010a
        /*07f2*/ 	.byte	0x16
	.zero		1


	//   ....[113]....
        /*07f4*/ 	.word	0x00005960
        /*07f8*/ 	.word	0x000000ff
        /*07fc*/ 	.word	0x00000188
        /*0800*/ 	.short	0x010b
        /*0802*/ 	.byte	0x16
	.zero		1


	//   ....[114]....
        /*0804*/ 	.word	0x00005970
        /*0808*/ 	.word	0x000000ff
        /*080c*/ 	.word	0x00000000
        /*0810*/ 	.short	0x0101
        /*0812*/ 	.byte	0x2e
	.zero		1


	//   ....[115]....
        /*0814*/ 	.word	0x000059a0
        /*0818*/ 	.word	0x000000ff
        /*081c*/ 	.word	0x00000190
        /*0820*/ 	.short	0x010a
        /*0822*/ 	.byte	0x16
	.zero		1


	//   ....[116]....
        /*0824*/ 	.word	0x000059e0
        /*0828*/ 	.word	0x00000000
        /*082c*/ 	.word	0x00000198
        /*0830*/ 	.short	0x010a
        /*0832*/ 	.byte	0xff
	.zero		1


	//   ....[117]....
        /*0834*/ 	.word	0x00005db0
        /*0838*/ 	.word	0x000000ff
        /*083c*/ 	.word	0x000001b0
        /*0840*/ 	.short	0x010a
        /*0842*/ 	.byte	0x31
	.zero		1


	//   ....[118]....
        /*0844*/ 	.word	0x00005e80
        /*0848*/ 	.word	0x000000ff
        /*084c*/ 	.word	0x00000000
        /*0850*/ 	.short	0x0101
        /*0852*/ 	.byte	0x04
	.zero		1


	//   ....[119]....
        /*0854*/ 	.word	0x00006b00
        /*0858*/ 	.word	0x00000000
        /*085c*/ 	.word	0x00000180
        /*0860*/ 	.short	0x010a
        /*0862*/ 	.byte	0xff
	.zero		1


	//   ....[120]....
        /*0864*/ 	.word	0x00006bb0
        /*0868*/ 	.word	0x000000c5
        /*086c*/ 	.word	0x000001c0
        /*0870*/ 	.short	0x010a
        /*0872*/ 	.byte	0xff
	.zero		1


	//   ....[121]....
        /*0874*/ 	.word	0x00006e30
        /*0878*/ 	.word	0x00000000
        /*087c*/ 	.word	0x00000180
        /*0880*/ 	.short	0x010a
        /*0882*/ 	.byte	0xff
	.zero		1


	//   ....[122]....
        /*0884*/ 	.word	0x00006f80
        /*0888*/ 	.word	0x00000002
        /*088c*/ 	.word	0x00000000
        /*0890*/ 	.short	0x0101
        /*0892*/ 	.byte	0xff
	.zero		1


	//   ....[123]....
        /*0894*/ 	.word	0x00006fe0
        /*0898*/ 	.word	0x000000c5
        /*089c*/ 	.word	0x000001c0
        /*08a0*/ 	.short	0x010a
        /*08a2*/ 	.byte	0xff
	.zero		1


	//   ....[124]....
        /*08a4*/ 	.word	0x000083c0
        /*08a8*/ 	.word	0x000000cf
        /*08ac*/ 	.word	0x00000180
        /*08b0*/ 	.short	0x010a
        /*08b2*/ 	.byte	0xff
	.zero		1


	//   ....[125]....
        /*08b4*/ 	.word	0x000084a0
        /*08b8*/ 	.word	0x000000cf
        /*08bc*/ 	.word	0x00000180
        /*08c0*/ 	.short	0x010a
        /*08c2*/ 	.byte	0xff
	.zero		1


	//   ....[126]....
        /*08c4*/ 	.word	0x000085d0
        /*08c8*/ 	.word	0x00000000
        /*08cc*/ 	.word	0x00000000
        /*08d0*/ 	.short	0x0101
        /*08d2*/ 	.byte	0xff
	.zero		1


	//   ....[127]....
        /*08d4*/ 	.word	0x00008bf0
        /*08d8*/ 	.word	0x000000ff
        /*08dc*/ 	.word	0x00000000
        /*08e0*/ 	.short	0x0101
        /*08e2*/ 	.byte	0x04
	.zero		1


	//   ....[128]....
        /*08e4*/ 	.word	0x00009aa0
        /*08e8*/ 	.word	0x00000000
        /*08ec*/ 	.word	0x000000c0
        /*08f0*/ 	.short	0x010a
        /*08f2*/ 	.byte	0xff
	.zero		1


	//   ....[129]....
        /*08f4*/ 	.word	0x00009b00
        /*08f8*/ 	.word	0x00000000
        /*08fc*/ 	.word	0x000000c0
        /*0900*/ 	.short	0x010a
        /*0902*/ 	.byte	0xff
	.zero		1


	//   ....[130]....
        /*0904*/ 	.word	0x00009b60
        /*0908*/ 	.word	0x00000000
        /*090c*/ 	.word	0x000001b0
        /*0910*/ 	.short	0x010a
        /*0912*/ 	.byte	0xff
	.zero		1


	//   ....[131]....
        /*0914*/ 	.word	0x00009bc0
        /*0918*/ 	.word	0x00000000
        /*091c*/ 	.word	0x00000000
        /*0920*/ 	.short	0x010a
        /*0922*/ 	.byte	0xff
	.zero		1


	//   ....[132]....
        /*0924*/ 	.word	0x00009c20
        /*0928*/ 	.word	0x00000000
        /*092c*/ 	.word	0x00000000
        /*0930*/ 	.short	0x010a
        /*0932*/ 	.byte	0xff
	.zero		1


	//   ....[133]....
        /*0934*/ 	.word	0x00009c80
        /*0938*/ 	.word	0x00000000
        /*093c*/ 	.word	0x00000000
        /*0940*/ 	.short	0x010a
        /*0942*/ 	.byte	0xff
	.zero		1


	//   ....[134]....
        /*0944*/ 	.word	0x00009ce0
        /*0948*/ 	.word	0x00000000
        /*094c*/ 	.word	0x00000000
        /*0950*/ 	.short	0x010a
        /*0952*/ 	.byte	0xff
	.zero		1


	//   ....[135]....
        /*0954*/ 	.word	0x00009d40
        /*0958*/ 	.word	0x00000000
        /*095c*/ 	.word	0x00000000
        /*0960*/ 	.short	0x010a
        /*0962*/ 	.byte	0xff
	.zero		1


	//   ....[136]....
        /*0964*/ 	.word	0x00009da0
        /*0968*/ 	.word	0x00000000
        /*096c*/ 	.word	0x00000000
        /*0970*/ 	.short	0x010a
        /*0972*/ 	.byte	0xff
	.zero		1


	//   ....[137]....
        /*0974*/ 	.word	0x00009e00
        /*0978*/ 	.word	0x00000000
        /*097c*/ 	.word	0x00000000
        /*0980*/ 	.short	0x010a
        /*0982*/ 	.byte	0xff
	.zero		1


	//   ....[138]....
        /*0984*/ 	.word	0x00009e60
        /*0988*/ 	.word	0x00000000
        /*098c*/ 	.word	0x00000000
        /*0990*/ 	.short	0x010a
        /*0992*/ 	.byte	0xff
	.zero		1


	//   ....[139]....
        /*0994*/ 	.word	0x00009ec0
        /*0998*/ 	.word	0x00000000
        /*099c*/ 	.word	0x00000000
        /*09a0*/ 	.short	0x010a
        /*09a2*/ 	.byte	0xff
	.zero		1


	//   ....[140]....
        /*09a4*/ 	.word	0x00009f20
        /*09a8*/ 	.word	0x00000000
        /*09ac*/ 	.word	0x00000000
        /*09b0*/ 	.short	0x010a
        /*09b2*/ 	.byte	0xff
	.zero		1


	//   ....[141]....
        /*09b4*/ 	.word	0x00009f80
        /*09b8*/ 	.word	0x00000000
        /*09bc*/ 	.word	0x00000000
        /*09c0*/ 	.short	0x010a
        /*09c2*/ 	.byte	0xff
	.zero		1


	//   ....[142]....
        /*09c4*/ 	.word	0x00009fe0
        /*09c8*/ 	.word	0x00000000
        /*09cc*/ 	.word	0x00000000
        /*09d0*/ 	.short	0x010a
        /*09d2*/ 	.byte	0xff
	.zero		1


	//   ....[143]....
        /*09d4*/ 	.word	0x0000a040
        /*09d8*/ 	.word	0x00000000
        /*09dc*/ 	.word	0x00000000
        /*09e0*/ 	.short	0x010a
        /*09e2*/ 	.byte	0xff
	.zero		1


	//   ....[144]....
        /*09e4*/ 	.word	0x0000a0a0
        /*09e8*/ 	.word	0x00000000
        /*09ec*/ 	.word	0x00000000
        /*09f0*/ 	.short	0x010a
        /*09f2*/ 	.byte	0xff
	.zero		1


	//   ....[145]....
        /*09f4*/ 	.word	0x0000a100
        /*09f8*/ 	.word	0x00000000
        /*09fc*/ 	.word	0x00000000
        /*0a00*/ 	.short	0x010a
        /*0a02*/ 	.byte	0xff
	.zero		1


	//   ....[146]....
        /*0a04*/ 	.word	0x0000a160
        /*0a08*/ 	.word	0x00000000
        /*0a0c*/ 	.word	0x00000000
        /*0a10*/ 	.short	0x010a
        /*0a12*/ 	.byte	0xff
	.zero		1


	//   ....[147]....
        /*0a14*/ 	.word	0x0000a1c0
        /*0a18*/ 	.word	0x00000000
        /*0a1c*/ 	.word	0x00000000
        /*0a20*/ 	.short	0x010a
        /*0a22*/ 	.byte	0xff
	.zero		1


	//   ....[148]....
        /*0a24*/ 	.word	0x0000a220
        /*0a28*/ 	.word	0x00000000
        /*0a2c*/ 	.word	0x00000000
        /*0a30*/ 	.short	0x010a
        /*0a32*/ 	.byte	0xff
	.zero		1


	//   ....[149]....
        /*0a34*/ 	.word	0x0000a280
        /*0a38*/ 	.word	0x00000000
        /*0a3c*/ 	.word	0x00000000
        /*0a40*/ 	.short	0x010a
        /*0a42*/ 	.byte	0xff
	.zero		1


	//   ....[150]....
        /*0a44*/ 	.word	0x0000a2e0
        /*0a48*/ 	.word	0x00000000
        /*0a4c*/ 	.word	0x00000000
        /*0a50*/ 	.short	0x010a
        /*0a52*/ 	.byte	0xff
	.zero		1


	//   ....[151]....
        /*0a54*/ 	.word	0x0000a340
        /*0a58*/ 	.word	0x00000000
        /*0a5c*/ 	.word	0x00000000
        /*0a60*/ 	.short	0x010a
        /*0a62*/ 	.byte	0xff
	.zero		1


	//   ....[152]....
        /*0a64*/ 	.word	0x0000a3a0
        /*0a68*/ 	.word	0x00000000
        /*0a6c*/ 	.word	0x00000000
        /*0a70*/ 	.short	0x010a
        /*0a72*/ 	.byte	0xff
	.zero		1


	//   ....[153]....
        /*0a74*/ 	.word	0x0000a400
        /*0a78*/ 	.word	0x00000000
        /*0a7c*/ 	.word	0x00000000
        /*0a80*/ 	.short	0x010a
        /*0a82*/ 	.byte	0xff
	.zero		1


	//   ....[154]....
        /*0a84*/ 	.word	0x0000a460
        /*0a88*/ 	.word	0x00000004
        /*0a8c*/ 	.word	0x000001b8
        /*0a90*/ 	.short	0x010a
        /*0a92*/ 	.byte	0xff
	.zero		1


	//   ....[155]....
        /*0a94*/ 	.word	0x0000a4c0
        /*0a98*/ 	.word	0x00000004
        /*0a9c*/ 	.word	0x000001b0
        /*0aa0*/ 	.short	0x010a
        /*0aa2*/ 	.byte	0xff
	.zero		1


	//   ....[156]....
        /*0aa4*/ 	.word	0x0000a520
        /*0aa8*/ 	.word	0x00000000
        /*0aac*/ 	.word	0x000001b0
        /*0ab0*/ 	.short	0x010a
        /*0ab2*/ 	.byte	0xff
	.zero		1


	//   ....[157]....
        /*0ab4*/ 	.word	0x0000a580
        /*0ab8*/ 	.word	0x00000005
        /*0abc*/ 	.word	0x000001d0
        /*0ac0*/ 	.short	0x010a
        /*0ac2*/ 	.byte	0xff
	.zero		1


	//   ....[158]....
        /*0ac4*/ 	.word	0x0000a5e0
        /*0ac8*/ 	.word	0x00000000
        /*0acc*/ 	.word	0x00000000
        /*0ad0*/ 	.short	0x010a
        /*0ad2*/ 	.byte	0xff
	.zero		1


	//   ....[159]....
        /*0ad4*/ 	.word	0x0000a640
        /*0ad8*/ 	.word	0x00000000
        /*0adc*/ 	.word	0x00000000
        /*0ae0*/ 	.short	0x010a
        /*0ae2*/ 	.byte	0xff
	.zero		1


	//   ....[160]....
        /*0ae4*/ 	.word	0x0000a6a0
        /*0ae8*/ 	.word	0x00000000
        /*0aec*/ 	.word	0x00000000
        /*0af0*/ 	.short	0x010a
        /*0af2*/ 	.byte	0xff
	.zero		1


	//   ....[161]....
        /*0af4*/ 	.word	0x0000a700
        /*0af8*/ 	.word	0x00000000
        /*0afc*/ 	.word	0x000001b0
        /*0b00*/ 	.short	0x010a
        /*0b02*/ 	.byte	0xff
	.zero		1


	//   ....[162]....
        /*0b04*/ 	.word	0x0000a760
        /*0b08*/ 	.word	0x00000000
        /*0b0c*/ 	.word	0x000001a8
        /*0b10*/ 	.short	0x010a
        /*0b12*/ 	.byte	0xff
	.zero		1


	//   ....[163]....
        /*0b14*/ 	.word	0x0000a7c0
        /*0b18*/ 	.word	0x00000002
        /*0b1c*/ 	.word	0x00000190
        /*0b20*/ 	.short	0x010a
        /*0b22*/ 	.byte	0xff
	.zero		1


	//   ....[164]....
        /*0b24*/ 	.word	0x0000a820
        /*0b28*/ 	.word	0x00000000
        /*0b2c*/ 	.word	0x00000198
        /*0b30*/ 	.short	0x010a
        /*0b32*/ 	.byte	0xff
	.zero		1


	//   ....[165]....
        /*0b34*/ 	.word	0x0000a880
        /*0b38*/ 	.word	0x00000000
        /*0b3c*/ 	.word	0x00000190
        /*0b40*/ 	.short	0x010a
        /*0b42*/ 	.byte	0xff
	.zero		1


	//   ....[166]....
        /*0b44*/ 	.word	0x0000a8e0
        /*0b48*/ 	.word	0x00000000
        /*0b4c*/ 	.word	0x000001b0
        /*0b50*/ 	.short	0x010a
        /*0b52*/ 	.byte	0xff
	.zero		1


	//   ....[167]....
        /*0b54*/ 	.word	0x0000a930
        /*0b58*/ 	.word	0x00000000
        /*0b5c*/ 	.word	0x00000180
        /*0b60*/ 	.short	0x010a
        /*0b62*/ 	.byte	0xff
	.zero		1


	//   ....[168]....
        /*0b64*/ 	.word	0x0000a980
        /*0b68*/ 	.word	0x000000c5
        /*0b6c*/ 	.word	0x000001c0
        /*0b70*/ 	.short	0x010a
        /*0b72*/ 	.byte	0xff
	.zero		1


	//   ....[169]....
        /*0b74*/ 	.word	0x0000a9d0
        /*0b78*/ 	.word	0x000000cf
        /*0b7c*/ 	.word	0x00000180
        /*0b80*/ 	.short	0x010a
        /*0b82*/ 	.byte	0xff
	.zero		1


	//----- nvinfo : EIATTR_NUM_MBARRIERS
	.align		4
.L_47:
        /*0b84*/ 	.byte	0x03, 0x38
        /*0b86*/ 	.short	0x003c


	//----- nvinfo : EIATTR_EXIT_INSTR_OFFSETS
	.align		4
        /*0b88*/ 	.byte	0x04, 0x1c
        /*0b8a*/ 	.short	(.L_49 - .L_48)


	//   ....[0]....
.L_48:
        /*0b8c*/ 	.word	0x00003a40


	//   ....[1]....
        /*0b90*/ 	.word	0x00003cf0


	//   ....[2]....
        /*0b94*/ 	.word	0x00003d50


	//   ....[3]....
        /*0b98*/ 	.word	0x000049f0


	//   ....[4]....
        /*0b9c*/ 	.word	0x00005a10


	//   ....[5]....
        /*0ba0*/ 	.word	0x00005a50


	//   ....[6]....
        /*0ba4*/ 	.word	0x00009a80


	//----- nvinfo : EIATTR_MAX_THREADS
	.align		4
.L_49:
        /*0ba8*/ 	.byte	0x04, 0x05
        /*0baa*/ 	.short	(.L_51 - .L_50)
.L_50:
        /*0bac*/ 	.word	0x00000100
        /*0bb0*/ 	.word	0x00000001
        /*0bb4*/ 	.word	0x00000001


	//----- nvinfo : EIATTR_CRS_STACK_SIZE
	.align		4
.L_51:
        /*0bb8*/ 	.byte	0x04, 0x1e
        /*0bba*/ 	.short	(.L_53 - .L_52)
.L_52:
        /*0bbc*/ 	.word	0x00000000


	//----- nvinfo : EIATTR_CBANK_PARAM_SIZE
	.align		4
.L_53:
        /*0bc0*/ 	.byte	0x03, 0x19
        /*0bc2*/ 	.short	0x0900


	//----- nvinfo : EIATTR_PARAM_CBANK
	.align		4
        /*0bc4*/ 	.byte	0x04, 0x0a
        /*0bc6*/ 	.short	(.L_55 - .L_54)
	.align		4
.L_54:
        /*0bc8*/ 	.word	index@(.nv.constant0._ZN7cutlass13device_kernelINS_4conv6kernel13ConvUniversalINS1_16ConvProblemShapeILNS1_8OperatorE1ELi3EEENS1_10collective14CollectiveConvINS1_47MainloopSm100TmaUmmaWarpSpecializedImplicitGemmILS5_1ELi24ELi3ELi1ELi2EN4cute5tupleIJNSA_1CILi1EEESD_SD_EEEEENSB_IJNSC_ILi128EEESG_NSB_IJNSC_ILi32EEEEEEEEENS_12float_e4m3_tESK_NSA_8TiledMMAINSA_8MMA_AtomIJNSA_10MMA_TraitsINSA_19SM100_MMA_F8F6F4_SSEJSK_SK_fSG_SG_NSA_17integral_constantINSA_4UMMA5MajorELSR_0EEENSP_ISR_LSR_1EEENSP_INSQ_7ScaleInELSU_0EEESV_EEEEEENSA_6LayoutISE_NSB_IJNSC_ILi0EEESZ_SZ_EEEEENSB_IJNSA_10UnderscoreES12_S12_EEEEENS7_6detail27Sm100ImplicitGemmTileTraitsINSA_20SM90_TMA_LOAD_IM2COLENSA_14ComposedLayoutINSA_7SwizzleILi1ELi4ELi3EEENSA_18smem_ptr_flag_bitsILi8EEENSY_INSB_IJNSC_ILi8EEESH_EEENSB_IJSH_SD_EEEEEEEvEENS16_INSA_13SM90_TMA_LOADENS18_INS19_ILi3ELi4ELi3EEES1C_NSY_INSB_IJSG_S1D_EEENSB_IJSD_SG_EEEEEEEvEEEENS_8epilogue10collective18CollectiveEpilogueINS1R_23Sm100TmaWarpSpecializedILi2ELi2ELi64ELb0ELb0EEEJSJ_NSB_IJNSY_ISG_SD_EENSY_INSC_ILi64EEESD_EEEEESK_NSB_IJNSB_IJllllEEESD_SZ_EEESK_S21_NS1R_6fusion15FusionCallbacksIS1V_NS22_17LinearCombinationISK_fSK_fLNS_15FloatRoundStyleE2EEESJ_S1Z_JEEENSA_5SM1004TMEM4LOAD26SM100_TMEM_LOAD_32dp32b64xES17_NS18_INS19_ILi2ELi4ELi3EEES1C_NSY_INSB_IJS1D_S1X_EEENSB_IJS1X_SD_EEEEEEENSA_39AutoVectorizingCopyWithAssumedAlignmentILi128EEENSA_21SM90_TMA_STORE_IM2COLES2G_S2I_S2I_EEEvvEEEEvNT_6ParamsE)
        /*0bcc*/ 	.short	0x0380
        /*0bce*/ 	.short	0x0900


	//----- nvinfo : EIATTR_SW_WAR
	.align		4
.L_55:
        /*0bd0*/ 	.byte	0x04, 0x36
        /*0bd2*/ 	.short	(.L_57 - .L_56)
.L_56:
        /*0bd4*/ 	.word	0x00000008
.L_57:


//--------------------- .nv.callgraph             --------------------------
	.section	.nv.callgraph,"",@"SHT_CUDA_CALLGRAPH"
	.align	4
	.sectionentsize	8
	.align		4
        /*0000*/ 	.word	0x00000000
	.align		4
        /*0004*/ 	.word	0xffffffff
	.align		4
        /*0008*/ 	.word	index@(_ZN7cutlass13device_kernelINS_4conv6kernel13ConvUniversalINS1_16ConvProblemShapeILNS1_8OperatorE1ELi3EEENS1_10collective14CollectiveConvINS1_47MainloopSm100TmaUmmaWarpSpecializedImplicitGemmILS5_1ELi24ELi3ELi1ELi2EN4cute5tupleIJNSA_1CILi1EEESD_SD_EEEEENSB_IJNSC_ILi128EEESG_NSB_IJNSC_ILi32EEEEEEEEENS_12float_e4m3_tESK_NSA_8TiledMMAINSA_8MMA_AtomIJNSA_10MMA_TraitsINSA_19SM100_MMA_F8F6F4_SSEJSK_SK_fSG_SG_NSA_17integral_constantINSA_4UMMA5MajorELSR_0EEENSP_ISR_LSR_1EEENSP_INSQ_7ScaleInELSU_0EEESV_EEEEEENSA_6LayoutISE_NSB_IJNSC_ILi0EEESZ_SZ_EEEEENSB_IJNSA_10UnderscoreES12_S12_EEEEENS7_6detail27Sm100ImplicitGemmTileTraitsINSA_20SM90_TMA_LOAD_IM2COLENSA_14ComposedLayoutINSA_7SwizzleILi1ELi4ELi3EEENSA_18smem_ptr_flag_bitsILi8EEENSY_INSB_IJNSC_ILi8EEESH_EEENSB_IJSH_SD_EEEEEEEvEENS16_INSA_13SM90_TMA_LOADENS18_INS19_ILi3ELi4ELi3EEES1C_NSY_INSB_IJSG_S1D_EEENSB_IJSD_SG_EEEEEEEvEEEENS_8epilogue10collective18CollectiveEpilogueINS1R_23Sm100TmaWarpSpecializedILi2ELi2ELi64ELb0ELb0EEEJSJ_NSB_IJNSY_ISG_SD_EENSY_INSC_ILi64EEESD_EEEEESK_NSB_IJNSB_IJllllEEESD_SZ_EEESK_S21_NS1R_6fusion15FusionCallbacksIS1V_NS22_17LinearCombinationISK_fSK_fLNS_15FloatRoundStyleE2EEESJ_S1Z_JEEENSA_5SM1004TMEM4LOAD26SM100_TMEM_LOAD_32dp32b64xES17_NS18_INS19_ILi2ELi4ELi3EEES1C_NSY_INSB_IJS1D_S1X_EEENSB_IJS1X_SD_EEEEEEENSA_39AutoVectorizingCopyWithAssumedAlignmentILi128EEENSA_21SM90_TMA_STORE_IM2COLES2G_S2I_S2I_EEEvvEEEEvNT_6ParamsE)
	.align		4
        /*000c*/ 	.word	index@(__assertfail)
	.align		4
        /*0010*/ 	.word	0x00000000
	.align		4
        /*0014*/ 	.word	0xfffffffe
	.align		4
        /*0018*/ 	.word	0x00000000
	.align		4
        /*001c*/ 	.word	0xfffffffd
	.align		4
        /*0020*/ 	.word	0x00000000
	.align		4
        /*0024*/ 	.word	0xfffffffc


//--------------------- .nv.constant4             --------------------------
	.section	.nv.constant4,"a",@progbits
	.align	8
	.align		8
.nv.constant4:
        /*0000*/ 	.dword	__assertfail
	.align		8
        /*0008*/ 	.dword	__unnamed_1
	.align		8
        /*0010*/ 	.dword	__unnamed_2
	.align		8
        /*0018*/ 	.dword	_ZN39_INTERNAL_f354f959_4_k_cu_8384fdee_36104cuda3std3__45__cpo5beginE
	.align		8
        /*0020*/ 	.dword	_ZN39_INTERNAL_f354f959_4_k_cu_8384fdee_36104cuda3std3__45__cpo3endE
	.align		8
        /*0028*/ 	.dword	_ZN39_INTERNAL_f354f959_4_k_cu_8384fdee_36104cuda3std3__45__cpo6cbeginE
	.align		8
        /*0030*/ 	.dword	_ZN39_INTERNAL_f354f959_4_k_cu_8384fdee_36104cuda3std3__45__cpo4cendE
	.align		8
        /*0038*/ 	.dword	_ZN39_INTERNAL_f354f959_4_k_cu_8384fdee_36104cuda3std3__441_GLOBAL__N__f354f959_4_k_cu_8384fdee_36106ignoreE
	.align		8
        /*0040*/ 	.dword	_ZN39_INTERNAL_f354f959_4_k_cu_8384fdee_36104cuda3std3__419piecewise_constructE
	.align		8
        /*0048*/ 	.dword	_ZN39_INTERNAL_f354f959_4_k_cu_8384fdee_36104cuda3std3__48in_placeE
	.align		8
        /*0050*/ 	.dword	_ZN39_INTERNAL_f354f959_4_k_cu_8384fdee_36104cuda3std6ranges3__45__cpo4swapE
	.align		8
        /*0058*/ 	.dword	_ZN39_INTERNAL_f354f959_4_k_cu_8384fdee_36104cuda3std6ranges3__45__cpo9iter_moveE
	.align		8
        /*0060*/ 	.dword	_ZN39_INTERNAL_f354f959_4_k_cu_8384fdee_36104cute7productE
	.align		8
        /*0068*/ 	.dword	_ZN39_INTERNAL_f354f959_4_k_cu_8384fdee_36104cute1_E
	.align		8
        /*0070*/ 	.dword	$str$27
	.align		8
        /*0078*/ 	.dword	$str$28
	.align		8
        /*0080*/ 	.dword	$str$29
	.align		8
        /*0088*/ 	.dword	$str$30


//--------------------- .text._ZN7cutlass13device_kernelINS_4conv6kernel13ConvUniversalINS1_16ConvProblemShapeILNS1_8OperatorE1ELi3EEENS1_10collective14CollectiveConvINS1_47MainloopSm100TmaUmmaWarpSpecializedImplicitGemmILS5_1ELi24ELi3ELi1ELi2EN4cute5tupleIJNSA_1CILi1EEESD_SD_EEEEENSB_IJNSC_ILi128EEESG_NSB_IJNSC_ILi32EEEEEEEEENS_12float_e4m3_tESK_NSA_8TiledMMAINSA_8MMA_AtomIJNSA_10MMA_TraitsINSA_19SM100_MMA_F8F6F4_SSEJSK_SK_fSG_SG_NSA_17integral_constantINSA_4UMMA5MajorELSR_0EEENSP_ISR_LSR_1EEENSP_INSQ_7ScaleInELSU_0EEESV_EEEEEENSA_6LayoutISE_NSB_IJNSC_ILi0EEESZ_SZ_EEEEENSB_IJNSA_10UnderscoreES12_S12_EEEEENS7_6detail27Sm100ImplicitGemmTileTraitsINSA_20SM90_TMA_LOAD_IM2COLENSA_14ComposedLayoutINSA_7SwizzleILi1ELi4ELi3EEENSA_18smem_ptr_flag_bitsILi8EEENSY_INSB_IJNSC_ILi8EEESH_EEENSB_IJSH_SD_EEEEEEEvEENS16_INSA_13SM90_TMA_LOADENS18_INS19_ILi3ELi4ELi3EEES1C_NSY_INSB_IJSG_S1D_EEENSB_IJSD_SG_EEEEEEEvEEEENS_8epilogue10collective18CollectiveEpilogueINS1R_23Sm100TmaWarpSpecializedILi2ELi2ELi64ELb0ELb0EEEJSJ_NSB_IJNSY_ISG_SD_EENSY_INSC_ILi64EEESD_EEEEESK_NSB_IJNSB_IJllllEEESD_SZ_EEESK_S21_NS1R_6fusion15FusionCallbacksIS1V_NS22_17LinearCombinationISK_fSK_fLNS_15FloatRoundStyleE2EEESJ_S1Z_JEEENSA_5SM1004TMEM4LOAD26SM100_TMEM_LOAD_32dp32b64xES17_NS18_INS19_ILi2ELi4ELi3EEES1C_NSY_INSB_IJS1D_S1X_EEENSB_IJS1X_SD_EEEEEEENSA_39AutoVectorizingCopyWithAssumedAlignmentILi128EEENSA_21SM90_TMA_STORE_IM2COLES2G_S2I_S2I_EEEvvEEEEvNT_6ParamsE --------------------------
	.section	.text._ZN7cutlass13device_kernelINS_4conv6kernel13ConvUniversalINS1_16ConvProblemShapeILNS1_8OperatorE1ELi3EEENS1_10collective14CollectiveConvINS1_47MainloopSm100TmaUmmaWarpSpecializedImplicitGemmILS5_1ELi24ELi3ELi1ELi2EN4cute5tupleIJNSA_1CILi1EEESD_SD_EEEEENSB_IJNSC_ILi128EEESG_NSB_IJNSC_ILi32EEEEEEEEENS_12float_e4m3_tESK_NSA_8TiledMMAINSA_8MMA_AtomIJNSA_10MMA_TraitsINSA_19SM100_MMA_F8F6F4_SSEJSK_SK_fSG_SG_NSA_17integral_constantINSA_4UMMA5MajorELSR_0EEENSP_ISR_LSR_1EEENSP_INSQ_7ScaleInELSU_0EEESV_EEEEEENSA_6LayoutISE_NSB_IJNSC_ILi0EEESZ_SZ_EEEEENSB_IJNSA_10UnderscoreES12_S12_EEEEENS7_6detail27Sm100ImplicitGemmTileTraitsINSA_20SM90_TMA_LOAD_IM2COLENSA_14ComposedLayoutINSA_7SwizzleILi1ELi4ELi3EEENSA_18smem_ptr_flag_bitsILi8EEENSY_INSB_IJNSC_ILi8EEESH_EEENSB_IJSH_SD_EEEEEEEvEENS16_INSA_13SM90_TMA_LOADENS18_INS19_ILi3ELi4ELi3EEES1C_NSY_INSB_IJSG_S1D_EEENSB_IJSD_SG_EEEEEEEvEEEENS_8epilogue10collective18CollectiveEpilogueINS1R_23Sm100TmaWarpSpecializedILi2ELi2ELi64ELb0ELb0EEEJSJ_NSB_IJNSY_ISG_SD_EENSY_INSC_ILi64EEESD_EEEEESK_NSB_IJNSB_IJllllEEESD_SZ_EEESK_S21_NS1R_6fusion15FusionCallbacksIS1V_NS22_17LinearCombinationISK_fSK_fLNS_15FloatRoundStyleE2EEESJ_S1Z_JEEENSA_5SM1004TMEM4LOAD26SM100_TMEM_LOAD_32dp32b64xES17_NS18_INS19_ILi2ELi4ELi3EEES1C_NSY_INSB_IJS1D_S1X_EEENSB_IJS1X_SD_EEEEEEENSA_39AutoVectorizingCopyWithAssumedAlignmentILi128EEENSA_21SM90_TMA_STORE_IM2COLES2G_S2I_S2I_EEEvvEEEEvNT_6ParamsE,"ax",@progbits
	.align	128
.text._ZN7cutlass13device_kernelINS_4conv6kernel13ConvUniversalINS1_16ConvProblemShapeILNS1_8OperatorE1ELi3EEENS1_10collective14CollectiveConvINS1_47MainloopSm100TmaUmmaWarpSpecializedImplicitGemmILS5_1ELi24ELi3ELi1ELi2EN4cute5tupleIJNSA_1CILi1EEESD_SD_EEEEENSB_IJNSC_ILi128EEESG_NSB_IJNSC_ILi32EEEEEEEEENS_12float_e4m3_tESK_NSA_8TiledMMAINSA_8MMA_AtomIJNSA_10MMA_TraitsINSA_19SM100_MMA_F8F6F4_SSEJSK_SK_fSG_SG_NSA_17integral_constantINSA_4UMMA5MajorELSR_0EEENSP_ISR_LSR_1EEENSP_INSQ_7ScaleInELSU_0EEESV_EEEEEENSA_6LayoutISE_NSB_IJNSC_ILi0EEESZ_SZ_EEEEENSB_IJNSA_10UnderscoreES12_S12_EEEEENS7_6detail27Sm100ImplicitGemmTileTraitsINSA_20SM90_TMA_LOAD_IM2COLENSA_14ComposedLayoutINSA_7SwizzleILi1ELi4ELi3EEENSA_18smem_ptr_flag_bitsILi8EEENSY_INSB_IJNSC_ILi8EEESH_EEENSB_IJSH_SD_EEEEEEEvEENS16_INSA_13SM90_TMA_LOADENS18_INS19_ILi3ELi4ELi3EEES1C_NSY_INSB_IJSG_S1D_EEENSB_IJSD_SG_EEEEEEEvEEEENS_8epilogue10collective18CollectiveEpilogueINS1R_23Sm100TmaWarpSpecializedILi2ELi2ELi64ELb0ELb0EEEJSJ_NSB_IJNSY_ISG_SD_EENSY_INSC_ILi64EEESD_EEEEESK_NSB_IJNSB_IJllllEEESD_SZ_EEESK_S21_NS1R_6fusion15FusionCallbacksIS1V_NS22_17LinearCombinationISK_fSK_fLNS_15FloatRoundStyleE2EEESJ_S1Z_JEEENSA_5SM1004TMEM4LOAD26SM100_TMEM_LOAD_32dp32b64xES17_NS18_INS19_ILi2ELi4ELi3EEES1C_NSY_INSB_IJS1D_S1X_EEENSB_IJS1X_SD_EEEEEEENSA_39AutoVectorizingCopyWithAssumedAlignmentILi128EEENSA_21SM90_TMA_STORE_IM2COLES2G_S2I_S2I_EEEvvEEEEvNT_6ParamsE:
        .type           _ZN7cutlass13device_kernelINS_4conv6kernel13ConvUniversalINS1_16ConvProblemShapeILNS1_8OperatorE1ELi3EEENS1_10collective14CollectiveConvINS1_47MainloopSm100TmaUmmaWarpSpecializedImplicitGemmILS5_1ELi24ELi3ELi1ELi2EN4cute5tupleIJNSA_1CILi1EEESD_SD_EEEEENSB_IJNSC_ILi128EEESG_NSB_IJNSC_ILi32EEEEEEEEENS_12float_e4m3_tESK_NSA_8TiledMMAINSA_8MMA_AtomIJNSA_10MMA_TraitsINSA_19SM100_MMA_F8F6F4_SSEJSK_SK_fSG_SG_NSA_17integral_constantINSA_4UMMA5MajorELSR_0EEENSP_ISR_LSR_1EEENSP_INSQ_7ScaleInELSU_0EEESV_EEEEEENSA_6LayoutISE_NSB_IJNSC_ILi0EEESZ_SZ_EEEEENSB_IJNSA_10UnderscoreES12_S12_EEEEENS7_6detail27Sm100ImplicitGemmTileTraitsINSA_20SM90_TMA_LOAD_IM2COLENSA_14ComposedLayoutINSA_7SwizzleILi1ELi4ELi3EEENSA_18smem_ptr_flag_bitsILi8EEENSY_INSB_IJNSC_ILi8EEESH_EEENSB_IJSH_SD_EEEEEEEvEENS16_INSA_13SM90_TMA_LOADENS18_INS19_ILi3ELi4ELi3EEES1C_NSY_INSB_IJSG_S1D_EEENSB_IJSD_SG_EEEEEEEvEEEENS_8epilogue10collective18CollectiveEpilogueINS1R_23Sm100TmaWarpSpecializedILi2ELi2ELi64ELb0ELb0EEEJSJ_NSB_IJNSY_ISG_SD_EENSY_INSC_ILi64EEESD_EEEEESK_NSB_IJNSB_IJllllEEESD_SZ_EEESK_S21_NS1R_6fusion15FusionCallbacksIS1V_NS22_17LinearCombinationISK_fSK_fLNS_15FloatRoundStyleE2EEESJ_S1Z_JEEENSA_5SM1004TMEM4LOAD26SM100_TMEM_LOAD_32dp32b64xES17_NS18_INS19_ILi2ELi4ELi3EEES1C_NSY_INSB_IJS1D_S1X_EEENSB_IJS1X_SD_EEEEEEENSA_39AutoVectorizingCopyWithAssumedAlignmentILi128EEENSA_21SM90_TMA_STORE_IM2COLES2G_S2I_S2I_EEEvvEEEEvNT_6ParamsE,@function
        .size           _ZN7cutlass13device_kernelINS_4conv6kernel13ConvUniversalINS1_16ConvProblemShapeILNS1_8OperatorE1ELi3EEENS1_10collective14CollectiveConvINS1_47MainloopSm100TmaUmmaWarpSpecializedImplicitGemmILS5_1ELi24ELi3ELi1ELi2EN4cute5tupleIJNSA_1CILi1EEESD_SD_EEEEENSB_IJNSC_ILi128EEESG_NSB_IJNSC_ILi32EEEEEEEEENS_12float_e4m3_tESK_NSA_8TiledMMAINSA_8MMA_AtomIJNSA_10MMA_TraitsINSA_19SM100_MMA_F8F6F4_SSEJSK_SK_fSG_SG_NSA_17integral_constantINSA_4UMMA5MajorELSR_0EEENSP_ISR_LSR_1EEENSP_INSQ_7ScaleInELSU_0EEESV_EEEEEENSA_6LayoutISE_NSB_IJNSC_ILi0EEESZ_SZ_EEEEENSB_IJNSA_10UnderscoreES12_S12_EEEEENS7_6detail27Sm100ImplicitGemmTileTraitsINSA_20SM90_TMA_LOAD_IM2COLENSA_14ComposedLayoutINSA_7SwizzleILi1ELi4ELi3EEENSA_18smem_ptr_flag_bitsILi8EEENSY_INSB_IJNSC_ILi8EEESH_EEENSB_IJSH_SD_EEEEEEEvEENS16_INSA_13SM90_TMA_LOADENS18_INS19_ILi3ELi4ELi3EEES1C_NSY_INSB_IJSG_S1D_EEENSB_IJSD_SG_EEEEEEEvEEEENS_8epilogue10collective18CollectiveEpilogueINS1R_23Sm100TmaWarpSpecializedILi2ELi2ELi64ELb0ELb0EEEJSJ_NSB_IJNSY_ISG_SD_EENSY_INSC_ILi64EEESD_EEEEESK_NSB_IJNSB_IJllllEEESD_SZ_EEESK_S21_NS1R_6fusion15FusionCallbacksIS1V_NS22_17LinearCombinationISK_fSK_fLNS_15FloatRoundStyleE2EEESJ_S1Z_JEEENSA_5SM1004TMEM4LOAD26SM100_TMEM_LOAD_32dp32b64xES17_NS18_INS19_ILi2ELi4ELi3EEES1C_NSY_INSB_IJS1D_S1X_EEENSB_IJS1X_SD_EEEEEEENSA_39AutoVectorizingCopyWithAssumedAlignmentILi128EEENSA_21SM90_TMA_STORE_IM2COLES2G_S2I_S2I_EEEvvEEEEvNT_6ParamsE,(.L_x_194 - _ZN7cutlass13device_kernelINS_4conv6kernel13ConvUniversalINS1_16ConvProblemShapeILNS1_8OperatorE1ELi3EEENS1_10collective14CollectiveConvINS1_47MainloopSm100TmaUmmaWarpSpecializedImplicitGemmILS5_1ELi24ELi3ELi1ELi2EN4cute5tupleIJNSA_1CILi1EEESD_SD_EEEEENSB_IJNSC_ILi128EEESG_NSB_IJNSC_ILi32EEEEEEEEENS_12float_e4m3_tESK_NSA_8TiledMMAINSA_8MMA_AtomIJNSA_10MMA_TraitsINSA_19SM100_MMA_F8F6F4_SSEJSK_SK_fSG_SG_NSA_17integral_constantINSA_4UMMA5MajorELSR_0EEENSP_ISR_LSR_1EEENSP_INSQ_7ScaleInELSU_0EEESV_EEEEEENSA_6LayoutISE_NSB_IJNSC_ILi0EEESZ_SZ_EEEEENSB_IJNSA_10UnderscoreES12_S12_EEEEENS7_6detail27Sm100ImplicitGemmTileTraitsINSA_20SM90_TMA_LOAD_IM2COLENSA_14ComposedLayoutINSA_7SwizzleILi1ELi4ELi3EEENSA_18smem_ptr_flag_bitsILi8EEENSY_INSB_IJNSC_ILi8EEESH_EEENSB_IJSH_SD_EEEEEEEvEENS16_INSA_13SM90_TMA_LOADENS18_INS19_ILi3ELi4ELi3EEES1C_NSY_INSB_IJSG_S1D_EEENSB_IJSD_SG_EEEEEEEvEEEENS_8epilogue10collective18CollectiveEpilogueINS1R_23Sm100TmaWarpSpecializedILi2ELi2ELi64ELb0ELb0EEEJSJ_NSB_IJNSY_ISG_SD_EENSY_INSC_ILi64EEESD_EEEEESK_NSB_IJNSB_IJllllEEESD_SZ_EEESK_S21_NS1R_6fusion15FusionCallbacksIS1V_NS22_17LinearCombinationISK_fSK_fLNS_15FloatRoundStyleE2EEESJ_S1Z_JEEENSA_5SM1004TMEM4LOAD26SM100_TMEM_LOAD_32dp32b64xES17_NS18_INS19_ILi2ELi4ELi3EEES1C_NSY_INSB_IJS1D_S1X_EEENSB_IJS1X_SD_EEEEEEENSA_39AutoVectorizingCopyWithAssumedAlignmentILi128EEENSA_21SM90_TMA_STORE_IM2COLES2G_S2I_S2I_EEEvvEEEEvNT_6ParamsE)
        .other          _ZN7cutlass13device_kernelINS_4conv6kernel13ConvUniversalINS1_16ConvProblemShapeILNS1_8OperatorE1ELi3EEENS1_10collective14CollectiveConvINS1_47MainloopSm100TmaUmmaWarpSpecializedImplicitGemmILS5_1ELi24ELi3ELi1ELi2EN4cute5tupleIJNSA_1CILi1EEESD_SD_EEEEENSB_IJNSC_ILi128EEESG_NSB_IJNSC_ILi32EEEEEEEEENS_12float_e4m3_tESK_NSA_8TiledMMAINSA_8MMA_AtomIJNSA_10MMA_TraitsINSA_19SM100_MMA_F8F6F4_SSEJSK_SK_fSG_SG_NSA_17integral_constantINSA_4UMMA5MajorELSR_0EEENSP_ISR_LSR_1EEENSP_INSQ_7ScaleInELSU_0EEESV_EEEEEENSA_6LayoutISE_NSB_IJNSC_ILi0EEESZ_SZ_EEEEENSB_IJNSA_10UnderscoreES12_S12_EEEEENS7_6detail27Sm100ImplicitGemmTileTraitsINSA_20SM90_TMA_LOAD_IM2COLENSA_14ComposedLayoutINSA_7SwizzleILi1ELi4ELi3EEENSA_18smem_ptr_flag_bitsILi8EEENSY_INSB_IJNSC_ILi8EEESH_EEENSB_IJSH_SD_EEEEEEEvEENS16_INSA_13SM90_TMA_LOADENS18_INS19_ILi3ELi4ELi3EEES1C_NSY_INSB_IJSG_S1D_EEENSB_IJSD_SG_EEEEEEEvEEEENS_8epilogue10collective18CollectiveEpilogueINS1R_23Sm100TmaWarpSpecializedILi2ELi2ELi64ELb0ELb0EEEJSJ_NSB_IJNSY_ISG_SD_EENSY_INSC_ILi64EEESD_EEEEESK_NSB_IJNSB_IJllllEEESD_SZ_EEESK_S21_NS1R_6fusion15FusionCallbacksIS1V_NS22_17LinearCombinationISK_fSK_fLNS_15FloatRoundStyleE2EEESJ_S1Z_JEEENSA_5SM1004TMEM4LOAD26SM100_TMEM_LOAD_32dp32b64xES17_NS18_INS19_ILi2ELi4ELi3EEES1C_NSY_INSB_IJS1D_S1X_EEENSB_IJS1X_SD_EEEEEEENSA_39AutoVectorizingCopyWithAssumedAlignmentILi128EEENSA_21SM90_TMA_STORE_IM2COLES2G_S2I_S2I_EEEvvEEEEvNT_6ParamsE,@"STO_CUDA_ENTRY STV_DEFAULT"
_ZN7cutlass13device_kernelINS_4conv6kernel13ConvUniversalINS1_16ConvProblemShapeILNS1_8OperatorE1ELi3EEENS1_10collective14CollectiveConvINS1_47MainloopSm100TmaUmmaWarpSpecializedImplicitGemmILS5_1ELi24ELi3ELi1ELi2EN4cute5tupleIJNSA_1CILi1EEESD_SD_EEEEENSB_IJNSC_ILi128EEESG_NSB_IJNSC_ILi32EEEEEEEEENS_12float_e4m3_tESK_NSA_8TiledMMAINSA_8MMA_AtomIJNSA_10MMA_TraitsINSA_19SM100_MMA_F8F6F4_SSEJSK_SK_fSG_SG_NSA_17integral_constantINSA_4UMMA5MajorELSR_0EEENSP_ISR_LSR_1EEENSP_INSQ_7ScaleInELSU_0EEESV_EEEEEENSA_6LayoutISE_NSB_IJNSC_ILi0EEESZ_SZ_EEEEENSB_IJNSA_10UnderscoreES12_S12_EEEEENS7_6detail27Sm100ImplicitGemmTileTraitsINSA_20SM90_TMA_LOAD_IM2COLENSA_14ComposedLayoutINSA_7SwizzleILi1ELi4ELi3EEENSA_18smem_ptr_flag_bitsILi8EEENSY_INSB_IJNSC_ILi8EEESH_EEENSB_IJSH_SD_EEEEEEEvEENS16_INSA_13SM90_TMA_LOADENS18_INS19_ILi3ELi4ELi3EEES1C_NSY_INSB_IJSG_S1D_EEENSB_IJSD_SG_EEEEEEEvEEEENS_8epilogue10collective18CollectiveEpilogueINS1R_23Sm100TmaWarpSpecializedILi2ELi2ELi64ELb0ELb0EEEJSJ_NSB_IJNSY_ISG_SD_EENSY_INSC_ILi64EEESD_EEEEESK_NSB_IJNSB_IJllllEEESD_SZ_EEESK_S21_NS1R_6fusion15FusionCallbacksIS1V_NS22_17LinearCombinationISK_fSK_fLNS_15FloatRoundStyleE2EEESJ_S1Z_JEEENSA_5SM1004TMEM4LOAD26SM100_TMEM_LOAD_32dp32b64xES17_NS18_INS19_ILi2ELi4ELi3EEES1C_NSY_INSB_IJS1D_S1X_EEENSB_IJS1X_SD_EEEEEEENSA_39AutoVectorizingCopyWithAssumedAlignmentILi128EEENSA_21SM90_TMA_STORE_IM2COLES2G_S2I_S2I_EEEvvEEEEvNT_6ParamsE:
[----:B------:R-:W1:Y:S01]  /*0000*/  LDC R1, c[0x0][0x37c] ;  /* 0x0000df00ff017b82 */ /* 0x000e620000000800 */
[----:B------:R-:W2:Y:S01]  /*0010*/  S2R R166, SR_TID.X ;  /* 0x0000000000a67919 */ /* 0x000ea20000002100 */
[----:B------:R-:W3:Y:S01]  /*0020*/  LDCU.64 UR8, c[0x0][0x990] ;  /* 0x00013200ff0877ac */ /* 0x000ee20008000a00 */
[----:B-1----:R-:W-:Y:S01]  /*0030*/  VIADD R1, R1, 0xfffffff8 ;  /* 0xfffffff801017836 */ /* 0x002fe20000000000 */
[----:B------:R-:W-:Y:S02]  /*0040*/  PRMT R169, RZ, 0x7610, R169 ;  /* 0x00007610ffa97816 */ /* 0x000fe400000000a9 */
[----:B------:R-:W-:Y:S01]  /*0050*/  ELECT P3, URZ, PT ;  /* 0x0000000000ff782f */ /* 0x000fe20003860000 */
[----:B---3--:R-:W-:-:S04]  /*0060*/  UISETP.NE.U32.AND UP0, UPT, UR8, URZ, UPT ;  /* 0x000000ff0800728c */ /* 0x008fc8000bf05070 */
[----:B------:R-:W-:Y:S01]  /*0070*/  UISETP.NE.AND.EX UP0, UPT, UR9, URZ, UPT, UP0 ;  /* 0x000000ff0900728c */ /* 0x000fe2000bf05300 */
[----:B--2---:R-:W-:-:S05]  /*0080*/  SHF.R.U32.HI R170, RZ, 0x5, R166 ;  /* 0x00000005ffaa7819 */ /* 0x004fca00000116a6 */
[----:B------:R-:W1:Y:S02]  /*0090*/  SHFL.IDX PT, R0, R170, RZ, 0x1f ;  /* 0x00001fffaa007589 */ /* 0x000e6400000e0000 */
[----:B-1----:R-:W-:Y:S01]  /*00a0*/  R2UR UR18, R0 ;  /* 0x00000000001272ca */ /* 0x002fe200000e0000 */
[----:B------:R-:W-:-:S14]  /*00b0*/  BRA.U UP0, `(.L_x_0) ;  /* 0x0000000100307547 */ /* 0x000fdc000b800000 */
[----:B------:R-:W1:Y:S02]  /*00c0*/  LDCU.64 UR4, c[0x0][0x988] ;  /* 0x00013100ff0477ac */ /* 0x000e640008000a00 */
[----:B-1----:R-:W-:-:S04]  /*00d0*/  UISETP.NE.U32.AND UP0, UPT, UR4, URZ, UPT ;  /* 0x000000ff0400728c */ /* 0x002fc8000bf05070 */
[----:B------:R-:W-:-:S09]  /*00e0*/  UISETP.NE.AND.EX UP0, UPT, UR5, URZ, UPT, UP0 ;  /* 0x000000ff0500728c */ /* 0x000fd2000bf05300 */
[----:B------:R-:W-:Y:S05]  /*00f0*/  BRA.U !UP0, `(.L_x_1) ;  /* 0x0000000108147547 */ /* 0x000fea000b800000 */
[----:B------:R-:W1:Y:S01]  /*0100*/  LDC.64 R2, c[0x0][0x988] ;  /* 0x00026200ff027b82 */ /* 0x000e620000000a00 */
[----:B------:R-:W1:Y:S02]  /*0110*/  LDCU.64 UR4, c[0x0][0x358] ;  /* 0x00006b00ff0477ac */ /* 0x000e640008000a00 */
[----:B-1----:R1:W5:Y:S01]  /*0120*/  LDG.E R73, desc[UR4][R2.64] ;  /* 0x0000000402497981 */ /* 0x002362000c1e1900 */
[----:B------:R-:W-:Y:S01]  /*0130*/  HFMA2 R169, -RZ, RZ, 0, 5.9604644775390625e-08 ;  /* 0x00000001ffa97431 */ /* 0x000fe200000001ff */
[----:B------:R-:W-:Y:S05]  /*0140*/  BRA `(.L_x_0) ;  /* 0x00000000000c7947 */ /* 0x000fea0003800000 */
.L_x_1:
[----:B------:R-:W1:Y:S01]  /*0150*/  LDCU UR4, c[0x0][0x980] ;  /* 0x00013000ff0477ac */ /* 0x000e620008000800 */
[----:B------:R-:W-:Y:S01]  /*0160*/  HFMA2 R169, -RZ, RZ, 0, 5.9604644775390625e-08 ;  /* 0x00000001ffa97431 */ /* 0x000fe200000001ff */
[----:B-1----:R-:W-:-:S07]  /*0170*/  MOV R73, UR4 ;  /* 0x0000000400497c02 */ /* 0x002fce0008000f00 */
.L_x_0:
[----:B------:R-:W2:Y:S02]  /*0180*/  LDCU.64 UR4, c[0x0][0x9b0] ;  /* 0x00013600ff0477ac */ /* 0x000ea40008000a00 */
[----:B--2---:R-:W-:-:S04]  /*0190*/  UISETP.NE.U32.AND UP0, UPT, UR4, URZ, UPT ;  /* 0x000000ff0400728c */ /* 0x004fc8000bf05070 */
[----:B------:R-:W-:-:S09]  /*01a0*/  UISETP.NE.AND.EX UP0, UPT, UR5, URZ, UPT, UP0 ;  /* 0x000000ff0500728c */ /* 0x000fd2000bf05300 */
[----:B------:R-:W-:Y:S05]  /*01b0*/  BRA.U UP0, `(.L_x_2) ;  /* 0x0000000100287547 */ /* 0x000fea000b800000 */
[----:B------:R-:W2:Y:S02]  /*01c0*/  LDCU.64 UR4, c[0x0][0x9a8] ;  /* 0x00013500ff0477ac */ /* 0x000ea40008000a00 */
[----:B--2---:R-:W-:-:S04]  /*01d0*/  UISETP.NE.U32.AND UP0, UPT, UR4, URZ, UPT ;  /* 0x000000ff0400728c */ /* 0x004fc8000bf05070 */
[----:B------:R-:W-:-:S09]  /*01e0*/  UISETP.NE.AND.EX UP0, UPT, UR5, URZ, UPT, UP0 ;  /* 0x000000ff0500728c */ /* 0x000fd2000bf05300 */
[----:B------:R-:W-:Y:S05]  /*01f0*/  BRA.U !UP0, `(.L_x_3) ;  /* 0x0000000108107547 */ /* 0x000fea000b800000 */
[----:B------:R-:W2:Y:S01]  /*0200*/  LDC.64 R70, c[0x0][0x9a8] ;  /* 0x00026a00ff467b82 */ /* 0x000ea20000000a00 */
[----:B------:R-:W2:Y:S02]  /*0210*/  LDCU.64 UR4, c[0x0][0x358] ;  /* 0x00006b00ff0477ac */ /* 0x000ea40008000a00 */
[----:B--2---:R2:W5:Y:S01]  /*0220*/  LDG.E R70, desc[UR4][R70.64] ;  /* 0x0000000446467981 */ /* 0x004562000c1e1900 */
[----:B------:R-:W-:Y:S05]  /*0230*/  BRA `(.L_x_2) ;  /* 0x0000000000087947 */ /* 0x000fea0003800000 */
.L_x_3:
[----:B------:R-:W2:Y:S02]  /*0240*/  LDCU UR4, c[0x0][0x9a0] ;  /* 0x00013400ff0477ac */ /* 0x000ea40008000800 */
[----:B--2---:R-:W-:Y:S02]  /*0250*/  MOV R70, UR4 ;  /* 0x0000000400467c02 */ /* 0x004fe40008000f00 */
.L_x_2:
[----:B------:R-:W-:Y:S01]  /*0260*/  IMAD.U32 R0, RZ, RZ, UR18 ;  /* 0x00000012ff007e24 */ /* 0x000fe2000f8e00ff */
[----:B------:R-:W-:Y:S04]  /*0270*/  BSSY.RECONVERGENT B0, `(.L_x_4) ;  /* 0x000000c000007945 */ /* 0x000fe80003800200 */
[C---:B------:R-:W-:Y:S02]  /*0280*/  ISETP.NE.OR P1, PT, R0.reuse, 0x1, !P3 ;  /* 0x000000010000780c */ /* 0x040fe40005f25670 */
[----:B------:R-:W-:-:S11]  /*0290*/  ISETP.NE.OR P0, PT, R0, 0x3, !P3 ;  /* 0x000000030000780c */ /* 0x000fd60005f05670 */
[----:B------:R-:W-:Y:S05]  /*02a0*/  @P1 BRA `(.L_x_5) ;  /* 0x0000000000201947 */ /* 0x000fea0003800000 */
[----:B------:R-:W3:Y:S02]  /*02b0*/  LDCU.64 UR4, c[0x0][0x348] ;  /* 0x00006900ff0477ac */ /* 0x000ee40008000a00 */
[----:B---3--:R-:W-:Y:S02]  /*02c0*/  UIADD3 UR6, UP1, UPT, UR4, 0x80, URZ ;  /* 0x0000008004067890 */ /* 0x008fe4000ff3e0ff */
[----:B------:R-:W-:Y:S02]  /*02d0*/  UIADD3 UR4, UP0, UPT, UR4, 0x200, URZ ;  /* 0x0000020004047890 */ /* 0x000fe4000ff1e0ff */
[----:B------:R-:W-:Y:S02]  /*02e0*/  UIADD3.X UR7, UPT, UPT, URZ, UR5, URZ, UP1, !UPT ;  /* 0x00000005ff077290 */ /* 0x000fe40008ffe4ff */
[----:B------:R-:W-:-:S07]  /*02f0*/  UIADD3.X UR5, UPT, UPT, URZ, UR5, URZ, UP0, !UPT ;  /* 0x00000005ff057290 */ /* 0x000fce00087fe4ff */
[----:B------:R3:W-:Y:S02]  /*0300*/  UTMACCTL.PF [UR6] ;  /* 0x00000000060079b9 */ /* 0x0007e40008040000 */
[----:B------:R3:W-:Y:S02]  /*0310*/  UTMACCTL.PF [UR4] ;  /* 0x00000000040079b9 */ /* 0x0007e40008040000 */
[----:B---3--:R-:W-:Y:S01]  /*0320*/  NOP ;  /* 0x0000000000007918 */ /* 0x008fe20000000000 */
.L_x_5:
[----:B------:R-:W-:Y:S05]  /*0330*/  BSYNC.RECONVERGENT B0 ;  /* 0x0000000000007941 */ /* 0x000fea0003800200 */
.L_x_4:
[----:B------:R-:W-:Y:S04]  /*0340*/  BSSY.RECONVERGENT B0, `(.L_x_6) ;  /* 0x000000a000007945 */ /* 0x000fe80003800200 */
        /* <DEDUP_REMOVED lines=9> */
.L_x_7:
[----:B------:R-:W-:Y:S05]  /*03e0*/  BSYNC.RECONVERGENT B0 ;  /* 0x0000000000007941 */ /* 0x000fea0003800200 */
.L_x_6:
[----:B------:R-:W3:Y:S01]  /*03f0*/  LDCU.64 UR4, c[0x0][0x988] ;  /* 0x00013100ff0477ac */ /* 0x000ee20008000a00 */
[----:B------:R-:W-:Y:S02]  /*0400*/  UISETP.EQ.U32.AND UP2, UPT, UR8, URZ, UPT ;  /* 0x000000ff0800728c */ /* 0x000fe4000bf42070 */
[----:B------:R-:W-:Y:S02]  /*0410*/  UPLOP3.LUT UP3, UPT, UPT, UPT, UPT, 0x80, 0x8 ;  /* 0x000000000008789c */ /* 0x000fe40003f6f070 */
[----:B---3--:R-:W-:-:S04]  /*0420*/  UISETP.NE.U32.AND UP0, UPT, UR4, URZ, UPT ;  /* 0x000000ff0400728c */ /* 0x008fc8000bf05070 */
[----:B------:R-:W-:-:S04]  /*0430*/  UISETP.NE.AND.EX UP1, UPT, UR5, URZ, UPT, UP0 ;  /* 0x000000ff0500728c */ /* 0x000fc8000bf25300 */
[----:B------:R-:W-:-:S04]  /*0440*/  UISETP.EQ.OR.EX UP4, UPT, UR9, URZ, !UP1, UP2 ;  /* 0x000000ff0900728c */ /* 0x000fc8000cf82720 */
[----:B------:R-:W-:-:S06]  /*0450*/  UP2UR UR4, UPR, URZ, 0x10 ;  /* 0x00000010ff047883 */ /* 0x000fcc0008000000 */
[----:B------:R-:W-:Y:S01]  /*0460*/  MOV R179, UR4 ;  /* 0x0000000400b37c02 */ /* 0x000fe20008000f00 */
[----:B------:R-:W-:Y:S06]  /*0470*/  BRA.U !UP4, `(.L_x_8) ;  /* 0x000000010c207547 */ /* 0x000fec000b800000 */
[----:B------:R-:W-:Y:S01]  /*0480*/  UISETP.NE.U32.AND UP2, UPT, UR8, URZ, UPT ;  /* 0x000000ff0800728c */ /* 0x000fe2000bf45070 */
[----:B-----5:R-:W-:Y:S01]  /*0490*/  FSETP.NEU.AND P0, PT, R73, RZ, PT ;  /* 0x000000ff4900720b */ /* 0x020fe20003f0d000 */
[----:B------:R-:W-:Y:S02]  /*04a0*/  USEL UR4, URZ, 0xffffffff, UP1 ;  /* 0xffffffffff047887 */ /* 0x000fe40008800000 */
[----:B------:R-:W-:-:S10]  /*04b0*/  UISETP.NE.AND.EX UP2, UPT, UR9, URZ, UPT, UP2 ;  /* 0x000000ff0900728c */ /* 0x000fd4000bf45320 */
[----:B------:R-:W-:Y:S01]  /*04c0*/  VOTEU.ANY UP0, P0 ;  /* 0x0000000000ff7886 */ /* 0x000fe20000000100 */
[----:B------:R-:W-:-:S04]  /*04d0*/  @!UP2 USEL UR4, URZ, 0xffffffff, UP0 ;  /* 0xffffffffff04a887 */ /* 0x000fc80008000000 */
[----:B------:R-:W-:-:S04]  /*04e0*/  ULOP3.LUT UR4, UR4, 0x1, URZ, 0xc0, !UPT ;  /* 0x0000000104047892 */ /* 0x000fc8000f8ec0ff */
[----:B------:R-:W-:-:S11]  /*04f0*/  UISETP.NE.U32.AND UP3, UPT, UR4, 0x1, UPT ;  /* 0x000000010400788c */ /* 0x000fd6000bf65070 */
.L_x_8:
[----:B-1----:R-:W1:Y:S01]  /*0500*/  SHFL.IDX PT, R2, R170, RZ, 0x1f ;  /* 0x00001fffaa027589 */ /* 0x002e6200000e0000 */
[----:B------:R-:W-:-:S04]  /*0510*/  UISETP.NE.AND UP0, UPT, UR18, 0x2, UPT ;  /* 0x000000021200788c */ /* 0x000fc8000bf05270 */
[----:B------:R-:W-:Y:S01]  /*0520*/  USEL UR52, URZ, 0x1, UP0 ;  /* 0x00000001ff347887 */ /* 0x000fe20008000000 */
[----:B-1----:R-:W-:-:S13]  /*0530*/  ISETP.NE.AND P0, PT, R2, RZ, PT ;  /* 0x000000ff0200720c */ /* 0x002fda0003f05270 */
[----:B------:R-:W-:Y:S05]  /*0540*/  @P0 BRA `(.L_x_9) ;  /* 0x0000000000f40947 */ /* 0x000fea0003800000 */
[----:B------:R-:W-:Y:S01]  /*0550*/  ELECT P0, URZ, PT ;  /* 0x0000000000ff782f */ /* 0x000fe20003800000 */
[----:B------:R-:W-:-:S12]  /*0560*/  BSSY.RECONVERGENT B0, `(.L_x_9) ;  /* 0x000003b000007945 */ /* 0x000fd80003800200 */
[----:B------:R-:W-:Y:S05]  /*0570*/  @!P0 BRA `(.L_x_10) ;  /* 0x0000000000e48947 */ /* 0x000fea0003800000 */
[----:B------:R-:W1:Y:S01]  /*0580*/  S2UR UR4, SR_CgaCtaId ;  /* 0x00000000000479c3 */ /* 0x000e620000008800 */
[----:B------:R-:W-:Y:S01]  /*0590*/  UMOV UR5, 0x400 ;  /* 0x0000040000057882 */ /* 0x000fe20000000000 */
[----:B------:R-:W-:Y:S02]  /*05a0*/  UMOV UR6, 0x1 ;  /* 0x0000000100067882 */ /* 0x000fe40000000000 */
[----:B------:R-:W-:-:S04]  /*05b0*/  UIADD3 UR6, UPT, UPT, -UR6, 0x100000, URZ ;  /* 0x0010000006067890 */ /* 0x000fc8000fffe1ff */
[----:B------:R-:W-:Y:S02]  /*05c0*/  USHF.L.U32 UR7, UR6, 0xb, URZ ;  /* 0x0000000b06077899 */ /* 0x000fe400080006ff */
[----:B------:R-:W-:Y:S02]  /*05d0*/  USHF.L.U32 UR6, UR6, 0x1, URZ ;  /* 0x0000000106067899 */ /* 0x000fe400080006ff */
[----:B-1----:R-:W-:Y:S01]  /*05e0*/  ULEA UR4, UR4, UR5, 0x18 ;  /* 0x0000000504047291 */ /* 0x002fe2000f8ec0ff */
[----:B------:R-:W1:Y:S11]  /*05f0*/  FENCE.VIEW.ASYNC.S ;  /* 0x00000000000073c6 */ /* 0x000e760000000000 */
[----:B-1----:R1:W3:Y:S01]  /*0600*/  SYNCS.EXCH.64 URZ, [UR4], UR6 ;  /* 0x0000000604ff75b2 */ /* 0x0022e20008000100 */
[----:B------:R1:W4:Y:S01]  /*0610*/  SYNCS.EXCH.64 URZ, [UR4+0xc0], UR6 ;  /* 0x0000c00604ff75b2 */ /* 0x0003220008000100 */
[----:B------:R1:W1:Y:S01]  /*0620*/  SYNCS.EXCH.64 URZ, [UR4+0x8], UR6 ;  /* 0x0000080604ff75b2 */ /* 0x0002620008000100 */
        /* <DEDUP_REMOVED lines=45> */
[----:B---34-:R-:W-:Y:S01]  /*0900*/  NOP ;  /* 0x0000000000007918 */ /* 0x018fe20000000000 */
.L_x_10:
[----:B-1----:R-:W-:Y:S05]  /*0910*/  BSYNC.RECONVERGENT B0 ;  /* 0x0000000000007941 */ /* 0x002fea0003800200 */
.L_x_9:
[----:B------:R-:W1:Y:S01]  /*0920*/  SHFL.IDX PT, R2, R170, RZ, 0x1f ;  /* 0x00001fffaa027589 */ /* 0x000e6200000e0000 */
[----:B------:R-:W-:Y:S01]  /*0930*/  NOP ;  /* 0x0000000000007918 */ /* 0x000fe20000000000 */
[----:B-1----:R-:W-:-:S13]  /*0940*/  ISETP.NE.AND P0, PT, R2, 0x1, PT ;  /* 0x000000010200780c */ /* 0x002fda0003f05270 */
[----:B------:R-:W-:Y:S05]  /*0950*/  @P0 BRA `(.L_x_11) ;  /* 0x0000000000480947 */ /* 0x000fea0003800000 */
[----:B------:R-:W1:Y:S01]  /*0960*/  S2UR UR4, SR_CgaCtaId ;  /* 0x00000000000479c3 */ /* 0x000e620000008800 */
[----:B------:R-:W-:Y:S01]  /*0970*/  UMOV UR5, 0x400 ;  /* 0x0000040000057882 */ /* 0x000fe20000000000 */
[----:B------:R-:W-:Y:S01]  /*0980*/  UMOV UR8, 0x20 ;  /* 0x0000002000087882 */ /* 0x000fe20000000000 */
[----:B------:R-:W-:Y:S01]  /*0990*/  UMOV UR6, 0x80 ;  /* 0x0000008000067882 */ /* 0x000fe20000000000 */
[----:B------:R-:W-:-:S04]  /*09a0*/  UIADD3 UR8, UPT, UPT, -UR8, 0x100000, URZ ;  /* 0x0010000008087890 */ /* 0x000fc8000fffe1ff */
[----:B------:R-:W-:Y:S02]  /*09b0*/  USHF.L.U32 UR9, UR8, 0xb, URZ ;  /* 0x0000000b08097899 */ /* 0x000fe400080006ff */
[----:B------:R-:W-:Y:S02]  /*09c0*/  USHF.L.U32 UR8, UR8, 0x1, URZ ;  /* 0x0000000108087899 */ /* 0x000fe400080006ff */
[----:B------:R-:W-:-:S04]  /*09d0*/  UIADD3 UR6, UPT, UPT, -UR6, 0x100000, URZ ;  /* 0x0010000006067890 */ /* 0x000fc8000fffe1ff */
[----:B------:R-:W-:Y:S02]  /*09e0*/  USHF.L.U32 UR7, UR6, 0xb, URZ ;  /* 0x0000000b06077899 */ /* 0x000fe400080006ff */
[----:B------:R-:W-:Y:S01]  /*09f0*/  USHF.L.U32 UR6, UR6, 0x1, URZ ;  /* 0x0000000106067899 */ /* 0x000fe200080006ff */
[----:B------:R-:W-:Y:S01]  /*0a00*/  ELECT P0, URZ, PT ;  /* 0x0000000000ff782f */ /* 0x000fe20003800000 */
[----:B-1----:R-:W-:Y:S01]  /*0a10*/  ULEA UR4, UR4, UR5, 0x18 ;  /* 0x0000000504047291 */ /* 0x002fe2000f8ec0ff */
[----:B------:R-:W1:Y:S11]  /*0a20*/  FENCE.VIEW.ASYNC.S ;  /* 0x00000000000073c6 */ /* 0x000e760000000000 */
[----:B-1----:R1:W3:Y:S01]  /*0a30*/  SYNCS.EXCH.64 URZ, [UR4+0x180], UR8 ;  /* 0x0001800804ff75b2 */ /* 0x0022e20008000100 */
[----:B------:R1:W4:Y:S01]  /*0a40*/  SYNCS.EXCH.64 URZ, [UR4+0x190], UR6 ;  /* 0x0001900604ff75b2 */ /* 0x0003220008000100 */
[----:B------:R1:W1:Y:S01]  /*0a50*/  SYNCS.EXCH.64 URZ, [UR4+0x188], UR8 ;  /* 0x0001880804ff75b2 */ /* 0x0002620008000100 */
[----:B------:R1:W1:Y:S01]  /*0a60*/  SYNCS.EXCH.64 URZ, [UR4+0x198], UR6 ;  /* 0x0001980604ff75b2 */ /* 0x0002620008000100 */
[----:B------:R-:W-:Y:S01]  /*0a70*/  NOP ;  /* 0x0000000000007918 */ /* 0x000fe20000000000 */
.L_x_11:
[----:B------:R-:W2:Y:S01]  /*0a80*/  SHFL.IDX PT, R2, R170, RZ, 0x1f ;  /* 0x00001fffaa027589 */ /* 0x000ea200000e0000 */
[----:B------:R-:W-:Y:S01]  /*0a90*/  NOP ;  /* 0x0000000000007918 */ /* 0x000fe20000000000 */
[----:B--2---:R-:W-:-:S13]  /*0aa0*/  ISETP.NE.AND P0, PT, R2, 0x3, PT ;  /* 0x000000030200780c */ /* 0x004fda0003f05270 */
[----:B------:R-:W-:Y:S05]  /*0ab0*/  @P0 BRA `(.L_x_12) ;  /* 0x0000000000300947 */ /* 0x000fea0003800000 */
[----:B-1----:R-:W1:Y:S01]  /*0ac0*/  S2UR UR6, SR_CgaCtaId ;  /* 0x00000000000679c3 */ /* 0x002e620000008800 */
[----:B------:R-:W-:Y:S01]  /*0ad0*/  UMOV UR4, 0x400 ;  /* 0x0000040000047882 */ /* 0x000fe20000000000 */
[----:B------:R-:W-:Y:S01]  /*0ae0*/  UMOV UR5, 0x20 ;  /* 0x0000002000057882 */ /* 0x000fe20000000000 */
[----:B------:R-:W-:Y:S01]  /*0af0*/  ELECT P0, URZ, PT ;  /* 0x0000000000ff782f */ /* 0x000fe20003800000 */
[----:B-1----:R-:W-:Y:S02]  /*0b00*/  ULEA UR6, UR6, UR4, 0x18 ;  /* 0x0000000406067291 */ /* 0x002fe4000f8ec0ff */
[----:B------:R-:W-:-:S04]  /*0b10*/  UIADD3 UR4, UPT, UPT, -UR5, 0x100000, URZ ;  /* 0x0010000005047890 */ /* 0x000fc8000fffe1ff */
[----:B------:R-:W-:Y:S02]  /*0b20*/  USHF.L.U32 UR5, UR4, 0xb, URZ ;  /* 0x0000000b04057899 */ /* 0x000fe400080006ff */
[----:B------:R-:W-:Y:S01]  /*0b30*/  USHF.L.U32 UR4, UR4, 0x1, URZ ;  /* 0x0000000104047899 */ /* 0x000fe200080006ff */
[----:B------:R-:W1:Y:S11]  /*0b40*/  FENCE.VIEW.ASYNC.S ;  /* 0x00000000000073c6 */ /* 0x000e760000000000 */
[----:B-1----:R2:W1:Y:S01]  /*0b50*/  SYNCS.EXCH.64 URZ, [UR6+0x1a0], UR4 ;  /* 0x0001a00406ff75b2 */ /* 0x0024620008000100 */
[----:B------:R2:W1:Y:S02]  /*0b60*/  SYNCS.EXCH.64 URZ, [UR6+0x1a8], UR4 ;  /* 0x0001a80406ff75b2 */ /* 0x0004640008000100 */
[----:B--2---:R-:W-:Y:S01]  /*0b70*/  NOP ;  /* 0x0000000000007918 */ /* 0x004fe20000000000 */
.L_x_12:
[----:B------:R-:W2:Y:S01]  /*0b80*/  SHFL.IDX PT, R2, R170, RZ, 0x1f ;  /* 0x00001fffaa027589 */ /* 0x000ea200000e0000 */
[----:B------:R-:W-:Y:S01]  /*0b90*/  NOP ;  /* 0x0000000000007918 */ /* 0x000fe20000000000 */
[----:B--2---:R-:W-:-:S13]  /*0ba0*/  ISETP.NE.AND P0, PT, R2, 0x4, PT ;  /* 0x000000040200780c */ /* 0x004fda0003f05270 */
[----:B------:R-:W-:Y:S05]  /*0bb0*/  @P0 BRA `(.L_x_13) ;  /* 0x0000000000440947 */ /* 0x000fea0003800000 */
[----:B-1----:R-:W1:Y:S01]  /*0bc0*/  S2UR UR6, SR_CgaCtaId ;  /* 0x00000000000679c3 */ /* 0x002e620000008800 */
[----:B------:R-:W-:Y:S01]  /*0bd0*/  UMOV UR4, 0x100 ;  /* 0x0000010000047882 */ /* 0x000fe20000000000 */
[----:B------:R-:W-:Y:S01]  /*0be0*/  UMOV UR5, 0x400 ;  /* 0x0000040000057882 */ /* 0x000fe20000000000 */
[----:B------:R-:W-:Y:S01]  /*0bf0*/  USEL UR4, UR4, 0xe0, UP3 ;  /* 0x000000e004047887 */ /* 0x000fe20009800000 */
[----:B------:R-:W-:Y:S01]  /*0c00*/  UMOV UR8, 0x1 ;  /* 0x0000000100087882 */ /* 0x000fe20000000000 */
[----:B------:R-:W-:Y:S01]  /*0c10*/  ELECT P0, URZ, PT ;  /* 0x0000000000ff782f */ /* 0x000fe20003800000 */
[----:B------:R-:W-:-:S04]  /*0c20*/  UIADD3 UR8, UPT, UPT, -UR8, 0x100000, URZ ;  /* 0x0010000008087890 */ /* 0x000fc8000fffe1ff */
[----:B------:R-:W-:Y:S02]  /*0c30*/  USHF.L.U32 UR9, UR8, 0xb, URZ ;  /* 0x0000000b08097899 */ /* 0x000fe400080006ff */
[----:B------:R-:W-:Y:S02]  /*0c40*/  USHF.L.U32 UR8, UR8, 0x1, URZ ;  /* 0x0000000108087899 */ /* 0x000fe400080006ff */
[----:B-1----:R-:W-:Y:S02]  /*0c50*/  ULEA UR6, UR6, UR5, 0x18 ;  /* 0x0000000506067291 */ /* 0x002fe4000f8ec0ff */
[----:B------:R-:W-:-:S04]  /*0c60*/  UIADD3 UR4, UPT, UPT, -UR4, 0x100000, URZ ;  /* 0x0010000004047890 */ /* 0x000fc8000fffe1ff */
[----:B------:R-:W-:Y:S02]  /*0c70*/  USHF.L.U32 UR5, UR4, 0xb, URZ ;  /* 0x0000000b04057899 */ /* 0x000fe400080006ff */
[----:B------:R-:W-:Y:S01]  /*0c80*/  USHF.L.U32 UR4, UR4, 0x1, URZ ;  /* 0x0000000104047899 */ /* 0x000fe200080006ff */
[----:B------:R-:W1:Y:S03]  /*0c90*/  FENCE.VIEW.ASYNC.S ;  /* 0x00000000000073c6 */ /* 0x000e660000000000 */
[----:B-1----:R2:W1:Y:S08]  /*0ca0*/  SYNCS.EXCH.64 URZ, [UR6+0x1b0], UR8 ;  /* 0x0001b00806ff75b2 */ /* 0x0024700008000100 */
[----:B------:R2:W1:Y:S02]  /*0cb0*/  SYNCS.EXCH.64 URZ, [UR6+0x1b8], UR4 ;  /* 0x0001b80406ff75b2 */ /* 0x0004640008000100 */
[----:B--2---:R-:W-:Y:S01]  /*0cc0*/  NOP ;  /* 0x0000000000007918 */ /* 0x004fe20000000000 */
.L_x_13:
[----:B------:R-:W2:Y:S01]  /*0cd0*/  SHFL.IDX PT, R2, R170, RZ, 0x1f ;  /* 0x00001fffaa027589 */ /* 0x000ea200000e0000 */
[----:B------:R-:W1:Y:S01]  /*0ce0*/  S2UR UR50, SR_CTAID.X ;  /* 0x00000000003279c3 */ /* 0x000e620000002500 */
[----:B------:R-:W-:-:S07]  /*0cf0*/  NOP ;  /* 0x0000000000007918 */ /* 0x000fce0000000000 */
[----:B------:R-:W1:Y:S01]  /*0d00*/  S2UR UR24, SR_CTAID.Y ;  /* 0x00000000001879c3 */ /* 0x000e620000002600 */
[----:B--2---:R-:W-:-:S13]  /*0d10*/  ISETP.NE.AND P0, PT, R2, 0x5, PT ;  /* 0x000000050200780c */ /* 0x004fda0003f05270 */
[----:B-1----:R-:W-:Y:S05]  /*0d20*/  @P0 BRA `(.L_x_14) ;  /* 0x0000000000480947 */ /* 0x002fea0003800000 */
        /* <DEDUP_REMOVED lines=13> */
[----:B-1----:R1:W2:Y:S01]  /*0e00*/  SYNCS.EXCH.64 URZ, [UR4+0x1c0], UR8 ;  /* 0x0001c00804ff75b2 */ /* 0x0022a20008000100 */
[----:B------:R1:W1:Y:S01]  /*0e10*/  SYNCS.EXCH.64 URZ, [UR4+0x1d0], UR6 ;  /* 0x0001d00604ff75b2 */ /* 0x0002620008000100 */
[----:B------:R1:W1:Y:S01]  /*0e20*/  SYNCS.EXCH.64 URZ, [UR4+0x1c8], UR8 ;  /* 0x0001c80804ff75b2 */ /* 0x0002620008000100 */
[----:B------:R1:W1:Y:S01]  /*0e30*/  SYNCS.EXCH.64 URZ, [UR4+0x1d8], UR6 ;  /* 0x0001d80604ff75b2 */ /* 0x0002620008000100 */
[----:B------:R-:W-:Y:S01]  /*0e40*/  NOP ;  /* 0x0000000000007918 */ /* 0x000fe20000000000 */
.L_x_14:
[----:B------:R-:W-:-:S05]  /*0e50*/  CS2R.32 R160, SR_CgaSize ;  /* 0x0000000000a07805 */ /* 0x000fca0000008a00 */
[----:B------:R-:W-:-:S05]  /*0e60*/  IMAD R160, R160, -0xa0, RZ ;  /* 0xffffff60a0a07824 */ /* 0x000fca00078e02ff */
[----:B------:R-:W-:-:S14]  /*0e70*/  R2UR UR5, R160 ;  /* 0x00000000a00572ca */ /* 0x000fdc00000e0000 */
[----:B------:R-:W3:Y:S01]  /*0e80*/  LDCU UR5, c[0x0][UR5+0x2b0] ;  /* 0x00005600050577ac */ /* 0x000ee20008000800 */
[----:B------:R-:W-:Y:S02]  /*0e90*/  I2FP.F32.U32 R5, UR50 ;  /* 0x0000003200057c45 */ /* 0x000fe40008201000 */
[----:B------:R-:W-:-:S05]  /*0ea0*/  CS2R.32 R3, SR_CgaSize ;  /* 0x0000000000037805 */ /* 0x000fca0000008a00 */
[----:B------:R-:W-:-:S06]  /*0eb0*/  IMAD R3, R3, -0xa0, RZ ;  /* 0xffffff6003037824 */ /* 0x000fcc00078e02ff */
[----:B------:R-:W4:Y:S01]  /*0ec0*/  LDC R3, c[0x0][R3+0x2a0] ;  /* 0x0000a80003037b82 */ /* 0x000f220000000800 */
[----:B------:R-:W-:Y:S02]  /*0ed0*/  I2FP.F32.U32 R4, UR24 ;  /* 0x0000001800047c45 */ /* 0x000fe40008201000 */
[----:B------:R-:W-:-:S05]  /*0ee0*/  CS2R.32 R160, SR_CgaSize ;  /* 0x0000000000a07805 */ /* 0x000fca0000008a00 */
[----:B------:R-:W-:-:S05]  /*0ef0*/  IMAD R160, R160, -0xa0, RZ ;  /* 0xffffff60a0a07824 */ /* 0x000fca00078e02ff */
[----:B-1----:R-:W-:-:S14]  /*0f00*/  R2UR UR4, R160 ;  /* 0x00000000a00472ca */ /* 0x002fdc00000e0000 */
[----:B------:R-:W1:Y:S01]  /*0f10*/  LDCU UR4, c[0x0][UR4+0x2b4] ;  /* 0x00005680040477ac */ /* 0x000e620008000800 */
[----:B------:R-:W-:Y:S01]  /*0f20*/  NOP ;  /* 0x0000000000007918 */ /* 0x000fe20000000000 */
[----:B------:R-:W2:Y:S01]  /*0f30*/  LDCU UR19, c[0x0][0xc24] ;  /* 0x00018480ff1377ac */ /* 0x000ea20008000800 */
[----:B------:R-:W-:-:S05]  /*0f40*/  CS2R.32 R2, SR_CgaSize ;  /* 0x0000000000027805 */ /* 0x000fca0000008a00 */
[----:B------:R-:W-:-:S06]  /*0f50*/  IMAD R2, R2, -0xa0, RZ ;  /* 0xffffff6002027824 */ /* 0x000fcc00078e02ff */
[----:B------:R-:W4:Y:S01]  /*0f60*/  LDC R2, c[0x0][R2+0x2a4] ;  /* 0x0000a90002027b82 */ /* 0x000f220000000800 */
[----:B---3--:R-:W-:-:S07]  /*0f70*/  FMUL R5, R5, UR5 ;  /* 0x0000000505057c20 */ /* 0x008fce0008400000 */
[----:B------:R-:W3:Y:S01]  /*0f80*/  S2UR UR51, SR_CTAID.Z ;  /* 0x00000000003379c3 */ /* 0x000ee20000002700 */
[----:B-1----:R-:W-:Y:S01]  /*0f90*/  FMUL R4, R4, UR4 ;  /* 0x0000000404047c20 */ /* 0x002fe20008400000 */
[----:B------:R-:W1:Y:S01]  /*0fa0*/  F2I.U32.TRUNC.NTZ R160, R5 ;  /* 0x0000000500a07305 */ /* 0x000e62000020f000 */
[----:B--2---:R-:W-:-:S07]  /*0fb0*/  UISETP.GE.AND UP0, UPT, UR19, 0x1, UPT ;  /* 0x000000011300788c */ /* 0x004fce000bf06270 */
[----:B------:R-:W2:Y:S01]  /*0fc0*/  F2I.U32.TRUNC.NTZ R135, R4 ;  /* 0x0000000400877305 */ /* 0x000ea2000020f000 */
[----:B-1----:R-:W-:-:S05]  /*0fd0*/  IADD3 R160, PT, PT, -R160, RZ, RZ ;  /* 0x000000ffa0a07210 */ /* 0x002fca0007ffe1ff */
[----:B----4-:R-:W-:Y:S01]  /*0fe0*/  IMAD R160, R3, R160, UR50 ;  /* 0x0000003203a07e24 */ /* 0x010fe2000f8e02a0 */
[----:B--2---:R-:W-:-:S05]  /*0ff0*/  IADD3 R135, PT, PT, -R135, RZ, RZ ;  /* 0x000000ff87877210 */ /* 0x004fca0007ffe1ff */
[----:B------:R-:W-:Y:S01]  /*1000*/  IMAD R135, R2, R135, UR24 ;  /* 0x0000001802877e24 */ /* 0x000fe2000f8e0287 */
[----:B------:R-:W-:Y:S06]  /*1010*/  BAR.SYNC.DEFER_BLOCKING 0x0 ;  /* 0x0000000000007b1d */ /* 0x000fec0000010000 */
[----:B---3--:R-:W-:Y:S05]  /*1020*/  BRA.U !UP0, `(.L_x_15) ;  /* 0x0000000108d47547 */ /* 0x008fea000b800000 */
[----:B------:R-:W1:Y:S01]  /*1030*/  LDCU.128 UR20, c[0x0][0xc10] ;  /* 0x00018200ff1477ac */ /* 0x000e620008000c00 */
[----:B------:R-:W2:Y:S01]  /*1040*/  LDCU UR6, c[0x0][0x370] ;  /* 0x00006e00ff0677ac */ /* 0x000ea20008000800 */
[----:B------:R-:W3:Y:S01]  /*1050*/  LDCU UR4, c[0x0][0x374] ;  /* 0x00006e80ff0477ac */ /* 0x000ee20008000800 */
[----:B------:R-:W4:Y:S01]  /*1060*/  LDCU UR25, c[0x0][0xc0c] ;  /* 0x00018180ff1977ac */ /* 0x000f220008000800 */
[----:B------:R-:W4:Y:S01]  /*1070*/  LDCU UR5, c[0x0][0xc20] ;  /* 0x00018400ff0577ac */ /* 0x000f220008000800 */
[----:B------:R-:W4:Y:S01]  /*1080*/  LDCU.64 UR16, c[0x0][0xc28] ;  /* 0x00018500ff1077ac */ /* 0x000f220008000a00 */
[----:B-1----:R-:W-:Y:S02]  /*1090*/  UISETP.NE.AND UP0, UPT, UR22, 0x1, UPT ;  /* 0x000000011600788c */ /* 0x002fe4000bf05270 */
[----:B---3--:R-:W-:Y:S02]  /*10a0*/  UIMAD.WIDE.U32 UR8, UR4, UR23, URZ ;  /* 0x00000017040872a5 */ /* 0x008fe4000f8e00ff */
[----:B--2---:R-:W-:-:S02]  /*10b0*/  UIMAD.WIDE.U32 UR10, UR6, UR20, URZ ;  /* 0x00000014060a72a5 */ /* 0x004fc4000f8e00ff */
[----:B----4-:R-:W-:Y:S02]  /*10c0*/  UISETP.NE.AND UP2, UPT, UR25, 0x1, UPT ;  /* 0x000000011900788c */ /* 0x010fe4000bf45270 */
[----:B------:R-:W-:Y:S01]  /*10d0*/  UISETP.NE.AND UP4, UPT, UR19, 0x1, UPT ;  /* 0x000000011300788c */ /* 0x000fe2000bf85270 */
[----:B------:R-:W-:Y:S02]  /*10e0*/  UMOV UR8, UR9 ;  /* 0x0000000900087c82 */ /* 0x000fe40008000000 */
[----:B------:R-:W-:Y:S01]  /*10f0*/  UMOV UR10, UR11 ;  /* 0x0000000b000a7c82 */ /* 0x000fe20008000000 */
[----:B------:R-:W-:Y:S02]  /*1100*/  @UP0 USHF.R.U32.HI UR4, URZ, UR5, UR8 ;  /* 0x00000005ff040299 */ /* 0x000fe40008011608 */
[----:B------:R-:W-:Y:S02]  /*1110*/  UIMAD.WIDE.U32 UR12, UR24, UR23, URZ ;  /* 0x00000017180c72a5 */ /* 0x000fe4000f8e00ff */
[----:B------:R-:W-:-:S02]  /*1120*/  UIMAD.WIDE.U32 UR8, UR4, UR16, URZ ;  /* 0x00000010040872a5 */ /* 0x000fc4000f8e00ff */
[----:B------:R-:W-:Y:S02]  /*1130*/  @UP2 USHF.R.U32.HI UR6, URZ, UR21, UR10 ;  /* 0x00000015ff062299 */ /* 0x000fe4000801160a */
[----:B------:R-:W-:Y:S02]  /*1140*/  UIMAD.WIDE.U32 UR14, UR50, UR20, URZ ;  /* 0x00000014320e72a5 */ /* 0x000fe4000f8e00ff */
[----:B------:R-:W-:Y:S01]  /*1150*/  UIMAD.WIDE.U32 UR10, UR6, UR16, URZ ;  /* 0x00000010060a72a5 */ /* 0x000fe2000f8e00ff */
[----:B------:R-:W-:Y:S01]  /*1160*/  UMOV UR12, UR13 ;  /* 0x0000000d000c7c82 */ /* 0x000fe20008000000 */
[----:B------:R-:W-:Y:S01]  /*1170*/  UMOV UR8, UR9 ;  /* 0x0000000900087c82 */ /* 0x000fe20008000000 */
[----:B------:R-:W-:Y:S02]  /*1180*/  USHF.R.U32.HI UR12, URZ, UR5, UR12 ;  /* 0x00000005ff0c7299 */ /* 0x000fe4000801160c */
[----:B------:R-:W-:Y:S01]  /*1190*/  @UP4 USHF.R.U32.HI UR4, URZ, UR17, UR8 ;  /* 0x00000011ff044299 */ /* 0x000fe20008011608 */
[----:B------:R-:W-:Y:S01]  /*11a0*/  UMOV UR14, UR15 ;  /* 0x0000000f000e7c82 */ /* 0x000fe20008000000 */
[----:B------:R-:W-:Y:S01]  /*11b0*/  UMOV UR10, UR11 ;  /* 0x0000000b000a7c82 */ /* 0x000fe20008000000 */
[----:B------:R-:W-:-:S02]  /*11c0*/  USHF.R.U32.HI UR14, URZ, UR21, UR14 ;  /* 0x00000015ff0e7299 */ /* 0x000fc4000801160e */
[----:B------:R-:W-:Y:S02]  /*11d0*/  USEL UR5, UR24, UR12, !UP0 ;  /* 0x0000000c18057287 */ /* 0x000fe4000c000000 */
[----:B------:R-:W-:Y:S02]  /*11e0*/  @UP4 USHF.R.U32.HI UR6, URZ, UR17, UR10 ;  /* 0x00000011ff064299 */ /* 0x000fe4000801160a */
[----:B------:R-:W-:Y:S02]  /*11f0*/  UIMAD UR7, UR4, UR19, URZ ;  /* 0x00000013040772a4 */ /* 0x000fe4000f8e02ff */
[----:B------:R-:W-:Y:S02]  /*1200*/  USEL UR4, UR50, UR14, !UP2 ;  /* 0x0000000e32047287 */ /* 0x000fe4000d000000 */
[----:B------:R-:W-:Y:S02]  /*1210*/  UIMAD UR10, UR6, UR19, URZ ;  /* 0x00000013060a72a4 */ /* 0x000fe4000f8e02ff */
[----:B------:R-:W-:-:S02]  /*1220*/  UISETP.GE.AND UP0, UPT, UR5, UR7, UPT ;  /* 0x000000070500728c */ /* 0x000fc4000bf06270 */
[----:B------:R-:W-:Y:S02]  /*1230*/  UIMAD.WIDE.U32 UR8, UR5, UR16, URZ ;  /* 0x00000010050872a5 */ /* 0x000fe4000f8e00ff */
[----:B------:R-:W-:Y:S02]  /*1240*/  UISETP.GE.OR UP0, UPT, UR4, UR10, UP0 ;  /* 0x0000000a0400728c */ /* 0x000fe40008706670 */
[----:B------:R-:W-:Y:S02]  /*1250*/  UIMAD.WIDE.U32 UR10, UR4, UR16, URZ ;  /* 0x00000010040a72a5 */ /* 0x000fe4000f8e00ff */
[----:B------:R-:W-:Y:S01]  /*1260*/  UIADD3 UR10, UPT, UPT, -UR4, URZ, URZ ;  /* 0x000000ff040a7290 */ /* 0x000fe2000fffe1ff */
[----:B------:R-:W-:Y:S01]  /*1270*/  UMOV UR8, UR9 ;  /* 0x0000000900087c82 */ /* 0x000fe20008000000 */
[----:B------:R-:W-:Y:S02]  /*1280*/  UIADD3 UR9, UPT, UPT, -UR5, URZ, URZ ;  /* 0x000000ff05097290 */ /* 0x000fe4000fffe1ff */
[----:B------:R-:W-:-:S03]  /*1290*/  USHF.R.U32.HI UR8, URZ, UR17, UR8 ;  /* 0x00000011ff087299 */ /* 0x000fc60008011608 */
[----:B------:R-:W-:Y:S01]  /*12a0*/  @!UP0 UMOV UR7, UR11 ;  /* 0x0000000b00078c82 */ /* 0x000fe20008000000 */
[----:B------:R-:W-:Y:S02]  /*12b0*/  UIMAD UR24, UR22, UR9, UR24 ;  /* 0x00000009161872a4 */ /* 0x000fe4000f8e0218 */
[----:B------:R-:W-:Y:S02]  /*12c0*/  USEL UR8, UR5, UR8, !UP4 ;  /* 0x0000000805087287 */ /* 0x000fe4000e000000 */
[----:B------:R-:W-:Y:S02]  /*12d0*/  @!UP0 USHF.R.U32.HI UR7, URZ, UR17, UR7 ;  /* 0x00000011ff078299 */ /* 0x000fe40008011607 */
[----:B------:R-:W-:Y:S02]  /*12e0*/  UIADD3 UR9, UPT, UPT, -UR8, URZ, URZ ;  /* 0x000000ff08097290 */ /* 0x000fe4000fffe1ff */
[----:B------:R-:W-:Y:S02]  /*12f0*/  @!UP0 USEL UR7, UR4, UR7, !UP4 ;  /* 0x0000000704078287 */ /* 0x000fe4000e000000 */
[----:B------:R-:W-:-:S02]  /*1300*/  UIMAD UR9, UR19, UR9, UR5 ;  /* 0x00000009130972a4 */ /* 0x000fc4000f8e0205 */
[----:B------:R-:W-:Y:S02]  /*1310*/  @!UP0 UIADD3 UR8, UPT, UPT, UR8, -UR7, URZ ;  /* 0x8000000708088290 */ /* 0x000fe4000fffe0ff */
[----:B------:R-:W-:Y:S02]  /*1320*/  @!UP0 UIMAD UR7, UR9, UR6, UR7 ;  /* 0x00000006090782a4 */ /* 0x000fe4000f8e0207 */
[----:B------:R-:W-:Y:S02]  /*1330*/  @!UP0 UIMAD UR5, UR8, UR19, UR4 ;  /* 0x00000013080582a4 */ /* 0x000fe4000f8e0204 */
[----:B------:R-:W-:Y:S02]  /*1340*/  UIMAD UR6, UR25, UR10, UR50 ;  /* 0x0000000a190672a4 */ /* 0x000fe4000f8e0232 */
[----:B------:R-:W-:Y:S01]  /*1350*/  UIMAD UR24, UR5, UR22, UR24 ;  /* 0x00000016051872a4 */ /* 0x000fe2000f8e0218 */
[----:B------:R-:W-:Y:S02]  /*1360*/  @!UP0 UMOV UR4, UR7 ;  /* 0x0000000700048c82 */ /* 0x000fe40008000000 */
[----:B------:R-:W-:-:S12]  /*1370*/  UIMAD UR50, UR4, UR25, UR6 ;  /* 0x00000019043272a4 */ /* 0x000fd8000f8e0206 */
.L_x_15:
[----:B------:R-:W1:Y:S02]  /*1380*/  LDCU UR4, c[0x0][0xc30] ;  /* 0x00018600ff0477ac */ /* 0x000e640008000800 */
[----:B-1----:R-:W-:-:S09]  /*1390*/  UISETP.NE.AND UP0, UPT, UR4, 0x1, UPT ;  /* 0x000000010400788c */ /* 0x002fd2000bf05270 */
[----:B------:R-:W-:Y:S05]  /*13a0*/  BRA.U UP0, `(.L_x_16) ;  /* 0x0000000100447547 */ /* 0x000fea000b800000 */
[----:B------:R-:W1:Y:S01]  /*13b0*/  LDCU.128 UR8, c[0x0][0xc10] ;  /* 0x00018200ff0877ac */ /* 0x000e620008000c00 */
[----:B------:R-:W2:Y:S01]  /*13c0*/  LDCU UR12, c[0x0][0xc0c] ;  /* 0x00018180ff0c77ac */ /* 0x000ea20008000800 */
[----:B------:R-:W3:Y:S01]  /*13d0*/  LDCU UR13, c[0x0][0xc20] ;  /* 0x00018400ff0d77ac */ /* 0x000ee20008000800 */
[----:B-1----:R-:W-:Y:S02]  /*13e0*/  UIMAD.WIDE.U32 UR6, UR50, UR8, URZ ;  /* 0x00000008320672a5 */ /* 0x002fe4000f8e00ff */
[----:B------:R-:W-:Y:S02]  /*13f0*/  UIMAD.WIDE.U32 UR4, UR24, UR11, URZ ;  /* 0x0000000b180472a5 */ /* 0x000fe4000f8e00ff */
[----:B--2---:R-:W-:Y:S02]  /*1400*/  UISETP.NE.AND UP2, UPT, UR12, 0x1, UPT ;  /* 0x000000010c00788c */ /* 0x004fe4000bf45270 */
[----:B------:R-:W-:Y:S01]  /*1410*/  UISETP.NE.AND UP0, UPT, UR10, 0x1, UPT ;  /* 0x000000010a00788c */ /* 0x000fe2000bf05270 */
[----:B------:R-:W-:-:S02]  /*1420*/  UMOV UR6, UR7 ;  /* 0x0000000700067c82 */ /* 0x000fc40008000000 */
[----:B------:R-:W-:Y:S01]  /*1430*/  UMOV UR4, UR5 ;  /* 0x0000000500047c82 */ /* 0x000fe20008000000 */
[----:B------:R-:W-:Y:S02]  /*1440*/  USHF.R.U32.HI UR6, URZ, UR9, UR6 ;  /* 0x00000009ff067299 */ /* 0x000fe40008011606 */
[----:B---3--:R-:W-:Y:S02]  /*1450*/  USHF.R.U32.HI UR4, URZ, UR13, UR4 ;  /* 0x0000000dff047299 */ /* 0x008fe40008011604 */
[----:B------:R-:W-:Y:S02]  /*1460*/  USEL UR5, UR50, UR6, !UP2 ;  /* 0x0000000632057287 */ /* 0x000fe4000d000000 */
[----:B------:R-:W-:-:S04]  /*1470*/  USEL UR4, UR24, UR4, !UP0 ;  /* 0x0000000418047287 */ /* 0x000fc8000c000000 */
[----:B------:R-:W-:Y:S02]  /*1480*/  UIADD3 UR6, UPT, UPT, UR5, -UR4, URZ ;  /* 0x8000000405067290 */ /* 0x000fe4000fffe0ff */
[----:B------:R-:W-:Y:S02]  /*1490*/  UIADD3 UR4, UPT, UPT, -UR5, UR4, URZ ;  /* 0x0000000405047290 */ /* 0x000fe4000fffe1ff */
[----:B------:R-:W-:Y:S02]  /*14a0*/  UIMAD UR24, UR6, UR10, UR24 ;  /* 0x0000000a061872a4 */ /* 0x000fe4000f8e0218 */
[----:B------:R-:W-:-:S12]  /*14b0*/  UIMAD UR50, UR4, UR12, UR50 ;  /* 0x0000000c043272a4 */ /* 0x000fd8000f8e0232 */
.L_x_16:
[----:B------:R-:W-:Y:S01]  /*14c0*/  BAR.SYNC.DEFER_BLOCKING 0x0 ;  /* 0x0000000000007b1d */ /* 0x000fe20000010000 */
[----:B------:R-:W-:Y:S01]  /*14d0*/  UISETP.NE.AND UP0, UPT, UR18, 0x2, UPT ;  /* 0x000000021200788c */ /* 0x000fe2000bf05270 */
[----:B------:R-:W-:Y:S02]  /*14e0*/  ISETP.NE.OR P3, PT, R0, 0x2, !P3 ;  /* 0x000000020000780c */ /* 0x000fe40005f65670 */
[----:B------:R-:W-:Y:S02]  /*14f0*/  LOP3.LUT R0, R166, 0x1f, RZ, 0xc0, !PT ;  /* 0x0000001fa6007812 */ /* 0x000fe400078ec0ff */
[----:B------:R-:W1:Y:S04]  /*1500*/  LDCU UR39, c[0x0][0xc24] ;  /* 0x00018480ff2777ac */ /* 0x000e680008000800 */
[----:B------:R-:W-:Y:S05]  /*1510*/  BRA.U UP0, `(.L_x_17) ;  /* 0x0000002500507547 */ /* 0x000fea000b800000 */
[----:B------:R-:W2:Y:S01]  /*1520*/  LDCU UR5, c[0x0][0x388] ;  /* 0x00007100ff0577ac */ /* 0x000ea20008000800 */
[----:B------:R-:W-:Y:S01]  /*1530*/  PLOP3.LUT P1, PT, PT, PT, UP3, 0x80, 0x8 ;  /* 0x000000000008781c */ /* 0x000fe20003f2f038 */
[----:B------:R-:W-:Y:S01]  /*1540*/  IMAD.MOV.U32 R2, RZ, RZ, RZ ;  /* 0x000000ffff027224 */ /* 0x000fe200078e00ff */
[----:B------:R-:W-:Y:S01]  /*1550*/  ISETP.EQ.OR P2, PT, R0, RZ, P3 ;  /* 0x000000ff0000720c */ /* 0x000fe20001f42670 */
[----:B------:R-:W3:Y:S01]  /*1560*/  LDCU UR8, c[0x0][0x38c] ;  /* 0x00007180ff0877ac */ /* 0x000ee20008000800 */
[----:B------:R-:W-:Y:S01]  /*1570*/  PLOP3.LUT P1, PT, P1, PT, PT, 0x8, 0x80 ;  /* 0x000000000080781c */ /* 0x000fe20000f2e170 */
[----:B------:R-:W4:Y:S01]  /*1580*/  LDCU.64 UR6, c[0x0][0x390] ;  /* 0x00007200ff0677ac */ /* 0x000f220008000a00 */
[----:B------:R-:W1:Y:S01]  /*1590*/  LDCU UR53, c[0x0][0x370] ;  /* 0x00006e00ff3577ac */ /* 0x000e620008000800 */
[----:B------:R-:W1:Y:S01]  /*15a0*/  LDCU.64 UR42, c[0x0][0x348] ;  /* 0x00006900ff2a77ac */ /* 0x000e620008000a00 */
[----:B--2---:R-:W-:Y:S01]  /*15b0*/  UIADD3 UR5, UPT, UPT, UR5, 0x1f, URZ ;  /* 0x0000001f05057890 */ /* 0x004fe2000fffe0ff */
[----:B------:R-:W2:Y:S03]  /*15c0*/  LDCU UR52, c[0x0][0x374] ;  /* 0x00006e80ff3477ac */ /* 0x000ea60008000800 */
[----:B------:R-:W-:Y:S01]  /*15d0*/  USHF.R.S32.HI UR4, URZ, 0x1f, UR5 ;  /* 0x0000001fff047899 */ /* 0x000fe20008011405 */
[----:B------:R-:W-:Y:S01]  /*15e0*/  UMOV UR26, 0x1 ;  /* 0x00000001001a7882 */ /* 0x000fe20000000000 */
[----:B------:R-:W-:-:S02]  /*15f0*/  UMOV UR30, URZ ;  /* 0x000000ff001e7c82 */ /* 0x000fc40008000000 */
[----:B------:R-:W-:Y:S01]  /*1600*/  ULEA.HI UR4, UR4, UR5, URZ, 0x5 ;  /* 0x0000000504047291 */ /* 0x000fe2000f8f28ff */
[----:B------:R-:W-:Y:S01]  /*1610*/  UMOV UR31, URZ ;  /* 0x000000ff001f7c82 */ /* 0x000fe20008000000 */
[----:B------:R-:W-:Y:S02]  /*1620*/  UMOV UR38, URZ ;  /* 0x000000ff00267c82 */ /* 0x000fe40008000000 */
[----:B------:R-:W-:-:S04]  /*1630*/  USHF.R.S32.HI UR4, URZ, 0x5, UR4 ;  /* 0x00000005ff047899 */ /* 0x000fc80008011404 */
[----:B---3--:R-:W-:-:S04]  /*1640*/  UIMAD UR4, UR4, UR8, URZ ;  /* 0x00000008040472a4 */ /* 0x008fc8000f8e02ff */
[----:B----4-:R-:W-:-:S04]  /*1650*/  UIMAD UR4, UR4, UR6, URZ ;  /* 0x00000006040472a4 */ /* 0x010fc8000f8e02ff */
[----:B------:R-:W-:-:S04]  /*1660*/  UIMAD UR54, UR4, UR7, URZ ;  /* 0x00000007043672a4 */ /* 0x000fc8000f8e02ff */
[----:B------:R-:W-:Y:S02]  /*1670*/  UISETP.NE.AND UP1, UPT, UR54, URZ, UPT ;  /* 0x000000ff3600728c */ /* 0x000fe4000bf25270 */
[----:B------:R-:W-:-:S04]  /*1680*/  UISETP.LT.U32.AND UP0, UPT, UR54, 0x18, UPT ;  /* 0x000000183600788c */ /* 0x000fc8000bf01070 */
[----:B------:R-:W-:-:S04]  /*1690*/  USEL UR4, UR54, 0x18, UP0 ;  /* 0x0000001836047887 */ /* 0x000fc80008000000 */
[----:B------:R-:W-:Y:S02]  /*16a0*/  UIADD3 UR5, UPT, UPT, UR4, -0x1, URZ ;  /* 0xffffffff04057890 */ /* 0x000fe4000fffe0ff */
[----:B------:R-:W-:Y:S02]  /*16b0*/  @!UP1 UIADD3 UR5, UPT, UPT, UR4, URZ, URZ ;  /* 0x000000ff04059290 */ /* 0x000fe4000fffe0ff */
[----:B------:R-:W-:Y:S02]  /*16c0*/  UIADD3 UR51, UPT, UPT, UR54, -UR4, URZ ;  /* 0x8000000436337290 */ /* 0x000fe4000fffe0ff */
[----:B-12---:R-:W-:-:S12]  /*16d0*/  UIADD3 UR55, UPT, UPT, UR5, 0x1, URZ ;  /* 0x0000000105377890 */ /* 0x006fd8000fffe0ff */
.L_x_33:
[----:B------:R-:W1:Y:S01]  /*16e0*/  S2UR UR36, SR_CgaCtaId ;  /* 0x00000000002479c3 */ /* 0x000e620000008800 */
[----:B------:R-:W-:Y:S01]  /*16f0*/  UMOV UR4, 0x400 ;  /* 0x0000040000047882 */ /* 0x000fe20000000000 */
[----:B------:R-:W-:Y:S01]  /*1700*/  MOV R0, UR26 ;  /* 0x0000001a00007c02 */ /* 0x000fe20008000f00 */
[----:B------:R-:W-:Y:S02]  /*1710*/  UISETP.NE.AND UP0, UPT, UR54, URZ, UPT ;  /* 0x000000ff3600728c */ /* 0x000fe4000bf05270 */
[----:B------:R-:W-:Y:S01]  /*1720*/  USHF.L.U32 UR44, UR50, 0x7, URZ ;  /* 0x00000007322c7899 */ /* 0x000fe200080006ff */
[----:B------:R-:W-:Y:S01]  /*1730*/  SHF.L.U32 R0, R0, 0x1f, RZ ;  /* 0x0000001f00007819 */ /* 0x000fe200000006ff */
[----:B------:R-:W-:Y:S01]  /*1740*/  USHF.L.U32 UR18, UR24, 0x7, URZ ;  /* 0x0000000718127899 */ /* 0x000fe200080006ff */
[----:B------:R-:W-:Y:S01]  /*1750*/  UMOV UR27, URZ ;  /* 0x000000ff001b7c82 */ /* 0x000fe20008000000 */
[----:B------:R-:W-:Y:S01]  /*1760*/  UMOV UR22, URZ ;  /* 0x000000ff00167c82 */ /* 0x000fe20008000000 */
[----:B------:R-:W-:Y:S01]  /*1770*/  UMOV UR21, URZ ;  /* 0x000000ff00157c82 */ /* 0x000fe20008000000 */
[----:B------:R-:W-:Y:S01]  /*1780*/  UMOV UR20, URZ ;  /* 0x000000ff00147c82 */ /* 0x000fe20008000000 */
[----:B-1----:R-:W-:-:S04]  /*1790*/  ULEA UR36, UR36, UR4, 0x18 ;  /* 0x0000000424247291 */ /* 0x002fc8000f8ec0ff */
[----:B------:R-:W-:-:S09]  /*17a0*/  ULEA UR4, UR30, UR36, 0x3 ;  /* 0x000000241e047291 */ /* 0x000fd2000f8e18ff */
[----:B------:R1:W2:Y:S01]  /*17b0*/  SYNCS.PHASECHK.TRANS64.TRYWAIT P0, [UR4+0xc0], R0 ;  /* 0x0000c000ff0075a7 */ /* 0x0002a20008001104 */
[----:B------:R-:W-:Y:S05]  /*17c0*/  BRA.U !UP0, `(.L_x_18) ;  /* 0x0000000508947547 */ /* 0x000fea000b800000 */
[----:B------:R-:W3:Y:S01]  /*17d0*/  LDCU.128 UR12, c[0x0][0x480] ;  /* 0x00009000ff0c77ac */ /* 0x000ee20008000c00 */
[----:B------:R-:W4:Y:S01]  /*17e0*/  LDCU.128 UR8, c[0x0][0x490] ;  /* 0x00009200ff0877ac */ /* 0x000f220008000c00 */
[----:B------:R-:W1:Y:S01]  /*17f0*/  LDCU.64 UR20, c[0x0][0x4c0] ;  /* 0x00009800ff1477ac */ /* 0x000e620008000a00 */
[----:B------:R-:W1:Y:S01]  /*1800*/  LDCU.64 UR16, c[0x0][0x4f0] ;  /* 0x00009e00ff1077ac */ /* 0x000e620008000a00 */
[----:B------:R-:W1:Y:S01]  /*1810*/  LDCU UR19, c[0x0][0x4c8] ;  /* 0x00009900ff1377ac */ /* 0x000e620008000800 */
[----:B---3--:R-:W-:Y:S02]  /*1820*/  UIMAD.WIDE.U32 UR4, UR44, UR13, URZ ;  /* 0x0000000d2c0472a5 */ /* 0x008fe4000f8e00ff */
[----:B------:R-:W-:Y:S02]  /*1830*/  UISETP.NE.AND UP0, UPT, UR12, 0x1, UPT ;  /* 0x000000010c00788c */ /* 0x000fe4000bf05270 */
[----:B------:R-:W-:Y:S01]  /*1840*/  USHF.R.U32.HI UR5, URZ, UR14, UR5 ;  /* 0x0000000eff057299 */ /* 0x000fe20008011605 */
[----:B------:R-:W3:Y:S03]  /*1850*/  LDCU UR45, c[0x0][0x38c] ;  /* 0x00007180ff2d77ac */ /* 0x000ee60008000800 */
[----:B------:R-:W-:-:S02]  /*1860*/  USEL UR5, UR44, UR5, !UP0 ;  /* 0x000000052c057287 */ /* 0x000fc4000c000000 */
[----:B------:R-:W-:Y:S02]  /*1870*/  UISETP.NE.AND UP0, UPT, UR15, 0x1, UPT ;  /* 0x000000010f00788c */ /* 0x000fe4000bf05270 */
[----:B----4-:R-:W-:Y:S01]  /*1880*/  UIMAD.WIDE.U32 UR6, UR5, UR8, URZ ;  /* 0x00000008050672a5 */ /* 0x010fe2000f8e00ff */
[----:B------:R-:W4:Y:S01]  /*1890*/  LDCU UR8, c[0x0][0x4a0] ;  /* 0x00009400ff0877ac */ /* 0x000f220008000800 */
[----:B------:R-:W1:Y:S05]  /*18a0*/  LDCU UR23, c[0x0][0x4cc] ;  /* 0x00009980ff1777ac */ /* 0x000e6a0008000800 */
[----:B------:R-:W-:Y:S01]  /*18b0*/  UMOV UR4, UR7 ;  /* 0x0000000700047c82 */ /* 0x000fe20008000000 */
[----:B------:R-:W1:Y:S01]  /*18c0*/  LDCU.64 UR40, c[0x0][0x390] ;  /* 0x00007200ff2877ac */ /* 0x000e620008000a00 */
[----:B------:R-:W-:Y:S01]  /*18d0*/  USHF.R.U32.HI UR4, URZ, UR9, UR4 ;  /* 0x00000009ff047299 */ /* 0x000fe20008011604 */
[----:B------:R-:W1:Y:S03]  /*18e0*/  LDCU UR9, c[0x0][0x4ec] ;  /* 0x00009d80ff0977ac */ /* 0x000e660008000800 */
[----:B------:R-:W-:-:S02]  /*18f0*/  USEL UR4, UR5, UR4, !UP0 ;  /* 0x0000000405047287 */ /* 0x000fc4000c000000 */
[----:B------:R-:W-:Y:S02]  /*1900*/  UISETP.NE.AND UP0, UPT, UR10, 0x1, UPT ;  /* 0x000000010a00788c */ /* 0x000fe4000bf05270 */
[----:B------:R-:W-:Y:S01]  /*1910*/  UIMAD.WIDE.U32 UR6, UR4, UR11, URZ ;  /* 0x0000000b040672a5 */ /* 0x000fe2000f8e00ff */
[----:B------:R-:W1:Y:S01]  /*1920*/  LDCU.64 UR24, c[0x0][0x4d0] ;  /* 0x00009a00ff1877ac */ /* 0x000e620008000a00 */
[----:B------:R-:W-:-:S05]  /*1930*/  UIADD3 UR38, UPT, UPT, UR55, UR31, URZ ;  /* 0x0000001f37267290 */ /* 0x000fca000fffe0ff */
[----:B------:R-:W-:Y:S01]  /*1940*/  UMOV UR6, UR7 ;  /* 0x0000000700067c82 */ /* 0x000fe20008000000 */
[----:B------:R-:W-:Y:S02]  /*1950*/  UIADD3 UR7, UPT, UPT, -UR4, URZ, URZ ;  /* 0x000000ff04077290 */ /* 0x000fe4000fffe1ff */
[----:B----4-:R-:W-:Y:S02]  /*1960*/  USHF.R.U32.HI UR6, URZ, UR8, UR6 ;  /* 0x00000008ff067299 */ /* 0x010fe40008011606 */
[----:B------:R-:W-:Y:S02]  /*1970*/  UIADD3 UR8, UPT, UPT, -UR5, URZ, URZ ;  /* 0x000000ff05087290 */ /* 0x000fe4000fffe1ff */
[----:B------:R-:W-:Y:S02]  /*1980*/  USEL UR14, UR4, UR6, !UP0 ;  /* 0x00000006040e7287 */ /* 0x000fe4000c000000 */
[----:B------:R-:W-:Y:S02]  /*1990*/  UIMAD UR7, UR15, UR7, UR5 ;  /* 0x000000070f0772a4 */ /* 0x000fe4000f8e0205 */
[----:B------:R-:W-:-:S02]  /*19a0*/  UIADD3 UR6, UPT, UPT, -UR14, URZ, URZ ;  /* 0x000000ff0e067290 */ /* 0x000fc4000fffe1ff */
[----:B------:R-:W-:Y:S02]  /*19b0*/  UIMAD UR8, UR12, UR8, UR44 ;  /* 0x000000080c0872a4 */ /* 0x000fe4000f8e022c */
[----:B------:R-:W-:Y:S02]  /*19c0*/  UIMAD UR13, UR10, UR6, UR4 ;  /* 0x000000060a0d72a4 */ /* 0x000fe4000f8e0204 */
[----:B-1----:R-:W-:Y:S02]  /*19d0*/  UIMAD UR11, UR8, UR20, UR9 ;  /* 0x00000014080b72a4 */ /* 0x002fe4000f8e0209 */
[----:B------:R-:W-:Y:S01]  /*19e0*/  UIMAD UR12, UR7, UR21, UR16 ;  /* 0x00000015070c72a4 */ /* 0x000fe2000f8e0210 */
[----:B------:R-:W1:Y:S02]  /*19f0*/  LDCU.64 UR4, c[0x0][0x4f8] ;  /* 0x00009f00ff0477ac */ /* 0x000e640008000a00 */
[----:B------:R-:W4:Y:S01]  /*1a00*/  LDCU UR6, c[0x0][0x500] ;  /* 0x0000a000ff0677ac */ /* 0x000f220008000800 */
[----:B------:R-:W-:Y:S01]  /*1a10*/  UIMAD UR13, UR13, UR19, UR17 ;  /* 0x000000130d0d72a4 */ /* 0x000fe2000f8e0211 */
[----:B------:R-:W-:Y:S01]  /*1a20*/  UMOV UR27, URZ ;  /* 0x000000ff001b7c82 */ /* 0x000fe20008000000 */
[----:B------:R-:W-:Y:S01]  /*1a30*/  UMOV UR7, UR30 ;  /* 0x0000001e00077c82 */ /* 0x000fe20008000000 */
[----:B------:R-:W-:Y:S01]  /*1a40*/  UMOV UR20, URZ ;  /* 0x000000ff00147c82 */ /* 0x000fe20008000000 */
[----:B------:R-:W-:Y:S01]  /*1a50*/  UMOV UR21, URZ ;  /* 0x000000ff00157c82 */ /* 0x000fe20008000000 */
[----:B---3--:R-:W-:-:S07]  /*1a60*/  UMOV UR22, URZ ;  /* 0x000000ff00167c82 */ /* 0x008fce0008000000 */
.L_x_23:
[----:B------:R-:W-:Y:S01]  /*1a70*/  @!P3 MOV R3, 0x2000 ;  /* 0x000020000003b802 */ /* 0x000fe20000000f00 */
[----:B------:R-:W-:Y:S01]  /*1a80*/  ULEA UR9, UR7, UR36, 0x3 ;  /* 0x0000002407097291 */ /* 0x000fe2000f8e18ff */
[----:B-12---:R-:W-:Y:S11]  /*1a90*/  @P0 BRA `(.L_x_19) ;  /* 0x0000000000100947 */ /* 0x006ff60003800000 */
[----:B------:R-:W-:Y:S04]  /*1aa0*/  MOV R0, UR26 ;  /* 0x0000001a00007c02 */ /* 0x000fe80008000f00 */
[----:B------:R-:W-:Y:S04]  /*1ab0*/  SHF.L.U32 R5, R0, 0x1f, RZ ;  /* 0x0000001f00057819 */ /* 0x000fe800000006ff */
[----:B------:R-:W2:Y:S02]  /*1ac0*/  SYNCS.PHASECHK.TRANS64.TRYWAIT P0, [UR9+0xc0], R5 ;  /* 0x0000c005ff0075a7 */ /* 0x000ea40008001109 */
[----:B--2---:R-:W-:Y:S05]  /*1ad0*/  @!P0 BRA `(.L_x_20) ;  /* 0x0000007c00ec8947 */ /* 0x004fea0003800000 */
.L_x_19:
[----:B------:R3:W-:Y:S01]  /*1ae0*/  @!P3 SYNCS.ARRIVE.TRANS64 RZ, [UR9], R3 ;  /* 0x00000003ffffb9a7 */ /* 0x0007e20008000009 */
[----:B------:R-:W-:Y:S04]  /*1af0*/  BSSY.RECONVERGENT B0, `(.L_x_21) ;  /* 0x0000003000007945 */ /* 0x000fe80003800200 */
[----:B------:R-:W-:Y:S05]  /*1b00*/  @P2 BRA `(.L_x_22) ;  /* 0x0000000000042947 */ /* 0x000fea0003800000 */
[----:B-1--4-:R-:W-:Y:S05]  /*1b10*/  BPT.TRAP 0x1 ;  /* 0x000000040000795c */ /* 0x012fea0000300000 */
.L_x_22:
[----:B-1--4-:R-:W-:Y:S05]  /*1b20*/  BSYNC.RECONVERGENT B0 ;  /* 0x0000000000007941 */ /* 0x012fea0003800200 */
.L_x_21:
[----:B------:R-:W-:Y:S02]  /*1b30*/  UIADD3 UR8, UPT, UPT, UR7, 0x1, URZ ;  /* 0x0000000107087890 */ /* 0x000fe4000fffe0ff */
[----:B------:R-:W-:Y:S02]  /*1b40*/  UIMAD UR15, UR20, UR23, UR4 ;  /* 0x00000017140f72a4 */ /* 0x000fe4000f8e0204 */
[----:B------:R-:W-:Y:S02]  /*1b50*/  UISETP.NE.AND UP0, UPT, UR8, 0x18, UPT ;  /* 0x000000180800788c */ /* 0x000fe4000bf05270 */
[----:B------:R-:W-:Y:S02]  /*1b60*/  ULEA UR16, UR7, UR36, 0xc ;  /* 0x0000002407107291 */ /* 0x000fe4000f8e60ff */
[----:B------:R-:W-:Y:S02]  /*1b70*/  USEL UR10, URZ, 0x1, UP0 ;  /* 0x00000001ff0a7887 */ /* 0x000fe40008000000 */
[----:B------:R-:W-:Y:S02]  /*1b80*/  USEL UR30, UR8, URZ, UP0 ;  /* 0x000000ff081e7287 */ /* 0x000fe40008000000 */
[----:B------:R-:W-:Y:S02]  /*1b90*/  ULOP3.LUT UR26, UR26, UR10, URZ, 0x3c, !UPT ;  /* 0x0000000a1a1a7292 */ /* 0x000fe4000f8e3cff */
[----:B------:R-:W-:Y:S02]  /*1ba0*/  ULEA UR8, UR30, UR36, 0x3 ;  /* 0x000000241e087291 */ /* 0x000fe4000f8e18ff */
[----:B------:R-:W-:Y:S02]  /*1bb0*/  UIADD3 UR34, UP0, UPT, UR42, 0x80, URZ ;  /* 0x000000802a227890 */ /* 0x000fe4000ff1e0ff */
[----:B------:R-:W-:Y:S01]  /*1bc0*/  USHF.L.U32 UR10, UR27, 0x5, URZ ;  /* 0x000000051b0a7899 */ /* 0x000fe200080006ff */
[----:B--2---:R-:W-:Y:S01]  /*1bd0*/  MOV R0, UR26 ;  /* 0x0000001a00007c02 */ /* 0x004fe20008000f00 */
[----:B------:R-:W-:Y:S02]  /*1be0*/  UIADD3.X UR35, UPT, UPT, URZ, UR43, URZ, UP0, !UPT ;  /* 0x0000002bff237290 */ /* 0x000fe400087fe4ff */
[----:B------:R-:W-:Y:S01]  /*1bf0*/  UIADD3 UR32, UP3, UPT, UR42, 0x200, URZ ;  /* 0x000002002a207890 */ /* 0x000fe2000ff7e0ff */
[----:B---3--:R-:W-:Y:S01]  /*1c00*/  SHF.L.U32 R3, R0, 0x1f, RZ ;  /* 0x0000001f00037819 */ /* 0x008fe200000006ff */
[----:B------:R-:W-:Y:S02]  /*1c10*/  UIADD3 UR37, UPT, UPT, UR20, 0x1, URZ ;  /* 0x0000000114257890 */ /* 0x000fe4000fffe0ff */
[----:B------:R-:W-:Y:S01]  /*1c20*/  UIADD3.X UR33, UPT, UPT, URZ, UR43, URZ, UP3, !UPT ;  /* 0x0000002bff217290 */ /* 0x000fe20009ffe4ff */
[----:B------:R3:W1:Y:S01]  /*1c30*/  SYNCS.PHASECHK.TRANS64.TRYWAIT P0, [UR8+0xc0], R3 ;  /* 0x0000c003ff0075a7 */ /* 0x0006620008001108 */
[----:B------:R-:W-:Y:S02]  /*1c40*/  UIMAD UR8, UR21, UR24, UR5 ;  /* 0x00000018150872a4 */ /* 0x000fe4000f8e0205 */
[----:B------:R-:W-:Y:S02]  /*1c50*/  UIMAD UR7, UR22, UR25, UR6 ;  /* 0x00000019160772a4 */ /* 0x000fe4000f8e0206 */
[----:B------:R-:W-:Y:S02]  /*1c60*/  ULEA UR15, UR8, UR15, 0x5 ;  /* 0x0000000f080f7291 */ /* 0x000fe4000f8e28ff */
[----:B------:R-:W-:Y:S02]  /*1c70*/  UIADD3 UR8, UPT, UPT, UR16, 0x8600, URZ ;  /* 0x0000860010087890 */ /* 0x000fe4000fffe0ff */
[----:B------:R-:W-:Y:S02]  /*1c80*/  ULEA UR7, UR7, UR15, 0xa ;  /* 0x0000000f07077291 */ /* 0x000fe4000f8e50ff */
[----:B------:R-:W-:Y:S02]  /*1c90*/  UIADD3 UR16, UPT, UPT, UR16, 0x20600, URZ ;  /* 0x0002060010107890 */ /* 0x000fe4000fffe0ff */
[----:B------:R-:W-:Y:S02]  /*1ca0*/  UPRMT UR7, UR7, 0x5410, URZ ;  /* 0x0000541007077896 */ /* 0x000fe400080000ff */
[----:B------:R-:W-:Y:S02]  /*1cb0*/  UISETP.NE.AND UP2, UPT, UR37, UR45, UPT ;  /* 0x0000002d2500728c */ /* 0x000fe4000bf45270 */
[----:B------:R-:W-:Y:S02]  /*1cc0*/  UIADD3 UR29, UPT, UPT, UR21, 0x1, URZ ;  /* 0x00000001151d7890 */ /* 0x000fe4000fffe0ff */
[----:B------:R-:W-:Y:S02]  /*1cd0*/  UIADD3 UR28, UPT, UPT, UR22, 0x1, URZ ;  /* 0x00000001161c7890 */ /* 0x000fe4000fffe0ff */
[----:B------:R-:W-:Y:S01]  /*1ce0*/  UIADD3 UR31, UPT, UPT, UR31, 0x1, URZ ;  /* 0x000000011f1f7890 */ /* 0x000fe2000fffe0ff */
[----:B------:R2:W-:Y:S01]  /*1cf0*/  UTMALDG.5D.IM2COL [UR8], [UR34], UR7 ;  /* 0x00000008220073b4 */ /* 0x0005e20008060007 */
[----:B------:R-:W-:Y:S01]  /*1d00*/  UMOV UR46, 0x0 ;  /* 0x00000000002e7882 */ /* 0x000fe20000000000 */
[----:B------:R-:W-:Y:S01]  /*1d10*/  UMOV UR47, 0x10000000 ;  /* 0x10000000002f7882 */ /* 0x000fe20000000000 */
[----:B------:R-:W-:Y:S01]  /*1d20*/  UMOV UR17, UR9 ;  /* 0x0000000900117c82 */ /* 0x000fe20008000000 */
[----:B------:R-:W-:Y:S01]  /*1d30*/  @UP2 UIADD3 UR29, UPT, UPT, UR21, URZ, URZ ;  /* 0x000000ff151d2290 */ /* 0x000fe2000fffe0ff */
[----:B------:R-:W-:Y:S03]  /*1d40*/  UMOV UR19, UR10 ;  /* 0x0000000a00137c82 */ /* 0x000fe60008000000 */
[----:B------:R-:W-:Y:S01]  /*1d50*/  UISETP.NE.AND UP1, UPT, UR29, UR40, UPT ;  /* 0x000000281d00728c */ /* 0x000fe2000bf25270 */
[----:B------:R4:W-:Y:S10]  /*1d60*/  UTMALDG.5D [UR16], [UR32], desc[UR46] ;  /* 0x00002e10200075b4 */ /* 0x0009f40008021000 */
[----:B------:R-:W-:Y:S04]  /*1d70*/  @UP1 UIADD3 UR28, UPT, UPT, UR22, URZ, URZ ;  /* 0x000000ff161c1290 */ /* 0x000fe8000fffe0ff */
[----:B------:R-:W-:Y:S02]  /*1d80*/  UISETP.NE.AND UP0, UPT, UR28, UR41, UPT ;  /* 0x000000291c00728c */ /* 0x000fe4000bf05270 */
[----:B--2---:R-:W-:Y:S09]  /*1d90*/  UIADD3 UR8, UPT, UPT, UR27, 0x1, URZ ;  /* 0x000000011b087890 */ /* 0x004ff2000fffe0ff */
[----:B------:R-:W-:Y:S01]  /*1da0*/  @UP0 UIADD3 UR8, UPT, UPT, UR27, URZ, URZ ;  /* 0x000000ff1b080290 */ /* 0x000fe2000fffe0ff */
[----:B------:R-:W-:Y:S06]  /*1db0*/  UMOV UR7, UR30 ;  /* 0x0000001e00077c82 */ /* 0x000fec0008000000 */
[----:B------:R-:W-:Y:S01]  /*1dc0*/  UMOV UR27, UR8 ;  /* 0x00000008001b7c82 */ /* 0x000fe20008000000 */
[----:B----4-:R-:W-:Y:S02]  /*1dd0*/  USEL UR22, UR28, URZ, UP0 ;  /* 0x000000ff1c167287 */ /* 0x010fe40008000000 */
[----:B------:R-:W-:Y:S02]  /*1de0*/  UISETP.NE.AND UP0, UPT, UR31, UR38, UPT ;  /* 0x000000261f00728c */ /* 0x000fe4000bf05270 */
[----:B------:R-:W-:Y:S02]  /*1df0*/  USEL UR20, UR37, URZ, UP2 ;  /* 0x000000ff25147287 */ /* 0x000fe40009000000 */
[----:B------:R-:W-:Y:S05]  /*1e00*/  USEL UR21, UR29, URZ, UP1 ;  /* 0x000000ff1d157287 */ /* 0x000fea0008800000 */
[----:B---3--:R-:W-:Y:S07]  /*1e10*/  BRA.U UP0, `(.L_x_23) ;  /* 0xfffffffd00147547 */ /* 0x008fee000b83ffff */
.L_x_18:
[----:B------:R-:W-:Y:S01]  /*1e20*/  ULEA UR4, UR30, UR36, 0x3 ;  /* 0x000000241e047291 */ /* 0x000fe2000f8e18ff */
[----:B-1----:R-:W-:Y:S01]  /*1e30*/  MOV R0, UR26 ;  /* 0x0000001a00007c02 */ /* 0x002fe20008000f00 */
[----:B------:R-:W-:Y:S01]  /*1e40*/  @!P1 SYNCS.ARRIVE.TRANS64.A1T0 RZ, [UR36+0x1a8], RZ ;  /* 0x0001a8ffffff99a7 */ /* 0x000fe20008100024 */
[----:B------:R-:W-:Y:S02]  /*1e50*/  UISETP.GE.AND UP0, UPT, UR51, 0x1, UPT ;  /* 0x000000013300788c */ /* 0x000fe4000bf06270 */
[----:B------:R-:W-:-:S04]  /*1e60*/  SHF.L.U32 R0, R0, 0x1f, RZ ;  /* 0x0000001f00007819 */ /* 0x000fc800000006ff */
[----:B--2---:R1:W2:Y:S03]  /*1e70*/  SYNCS.PHASECHK.TRANS64.TRYWAIT P0, [UR4+0xc0], R0 ;  /* 0x0000c000ff0075a7 */ /* 0x0042a60008001104 */
[----:B------:R-:W-:Y:S05]  /*1e80*/  BRA.U !UP0, `(.L_x_24) ;  /* 0x00000005088c7547 */ /* 0x000fea000b800000 */
[----:B------:R-:W3:Y:S01]  /*1e90*/  LDCU.128 UR8, c[0x0][0x480] ;  /* 0x00009000ff0877ac */ /* 0x000ee20008000c00 */
[----:B------:R-:W4:Y:S01]  /*1ea0*/  LDCU.128 UR32, c[0x0][0x490] ;  /* 0x00009200ff2077ac */ /* 0x000f220008000c00 */
[----:B------:R-:W1:Y:S01]  /*1eb0*/  LDCU.64 UR28, c[0x0][0x4c0] ;  /* 0x00009800ff1c77ac */ /* 0x000e620008000a00 */
[----:B------:R-:W1:Y:S01]  /*1ec0*/  LDCU UR13, c[0x0][0x4c8] ;  /* 0x00009900ff0d77ac */ /* 0x000e620008000800 */
[----:B------:R-:W1:Y:S01]  /*1ed0*/  LDCU.64 UR16, c[0x0][0x4f0] ;  /* 0x00009e00ff1077ac */ /* 0x000e620008000a00 */
[----:B---3--:R-:W-:Y:S02]  /*1ee0*/  UIMAD.WIDE.U32 UR4, UR44, UR9, URZ ;  /* 0x000000092c0472a5 */ /* 0x008fe4000f8e00ff */
[----:B------:R-:W-:Y:S02]  /*1ef0*/  UISETP.NE.AND UP0, UPT, UR8, 0x1, UPT ;  /* 0x000000010800788c */ /* 0x000fe4000bf05270 */
[----:B------:R-:W-:Y:S01]  /*1f00*/  USHF.R.U32.HI UR5, URZ, UR10, UR5 ;  /* 0x0000000aff057299 */ /* 0x000fe20008011605 */
[----:B------:R-:W3:Y:S03]  /*1f10*/  LDCU UR9, c[0x0][0x4a0] ;  /* 0x00009400ff0977ac */ /* 0x000ee60008000800 */
[----:B------:R-:W-:-:S02]  /*1f20*/  USEL UR5, UR44, UR5, !UP0 ;  /* 0x000000052c057287 */ /* 0x000fc4000c000000 */
[----:B------:R-:W-:Y:S02]  /*1f30*/  UISETP.NE.AND UP0, UPT, UR11, 0x1, UPT ;  /* 0x000000010b00788c */ /* 0x000fe4000bf05270 */
[----:B----4-:R-:W-:Y:S01]  /*1f40*/  UIMAD.WIDE.U32 UR6, UR5, UR32, URZ ;  /* 0x00000020050672a5 */ /* 0x010fe2000f8e00ff */
[----:B------:R-:W1:Y:S01]  /*1f50*/  LDCU UR10, c[0x0][0x4ec] ;  /* 0x00009d80ff0a77ac */ /* 0x000e620008000800 */
[----:B------:R-:W4:Y:S05]  /*1f60*/  LDCU UR46, c[0x0][0x38c] ;  /* 0x00007180ff2e77ac */ /* 0x000f2a0008000800 */
[----:B------:R-:W-:Y:S01]  /*1f70*/  UMOV UR4, UR7 ;  /* 0x0000000700047c82 */ /* 0x000fe20008000000 */
[----:B------:R-:W1:Y:S01]  /*1f80*/  LDCU UR23, c[0x0][0x4cc] ;  /* 0x00009980ff1777ac */ /* 0x000e620008000800 */
[----:B------:R-:W-:Y:S01]  /*1f90*/  USHF.R.U32.HI UR4, URZ, UR33, UR4 ;  /* 0x00000021ff047299 */ /* 0x000fe20008011604 */
[----:B------:R-:W1:Y:S03]  /*1fa0*/  LDCU.64 UR40, c[0x0][0x390] ;  /* 0x00007200ff2877ac */ /* 0x000e660008000a00 */
[----:B------:R-:W-:-:S02]  /*1fb0*/  USEL UR4, UR5, UR4, !UP0 ;  /* 0x0000000405047287 */ /* 0x000fc4000c000000 */
[----:B------:R-:W-:Y:S02]  /*1fc0*/  UISETP.NE.AND UP0, UPT, UR34, 0x1, UPT ;  /* 0x000000012200788c */ /* 0x000fe4000bf05270 */
[----:B------:R-:W-:Y:S01]  /*1fd0*/  UIMAD.WIDE.U32 UR6, UR4, UR35, URZ ;  /* 0x00000023040672a5 */ /* 0x000fe2000f8e00ff */
[----:B------:R-:W1:Y:S01]  /*1fe0*/  LDCU.64 UR24, c[0x0][0x4d0] ;  /* 0x00009a00ff1877ac */ /* 0x000e620008000a00 */
[----:B------:R-:W-:-:S05]  /*1ff0*/  UIADD3 UR38, UPT, UPT, UR51, UR38, URZ ;  /* 0x0000002633267290 */ /* 0x000fca000fffe0ff */
[----:B------:R-:W-:Y:S01]  /*2000*/  UMOV UR6, UR7 ;  /* 0x0000000700067c82 */ /* 0x000fe20008000000 */
[----:B------:R-:W-:Y:S02]  /*2010*/  UIADD3 UR7, UPT, UPT, -UR5, URZ, URZ ;  /* 0x000000ff05077290 */ /* 0x000fe4000fffe1ff */
[----:B---3--:R-:W-:Y:S02]  /*2020*/  USHF.R.U32.HI UR6, URZ, UR9, UR6 ;  /* 0x00000009ff067299 */ /* 0x008fe40008011606 */
[----:B------:R-:W-:Y:S02]  /*2030*/  UIMAD UR7, UR8, UR7, UR44 ;  /* 0x00000007080772a4 */ /* 0x000fe4000f8e022c */
[----:B------:R-:W-:Y:S02]  /*2040*/  USEL UR14, UR4, UR6, !UP0 ;  /* 0x00000006040e7287 */ /* 0x000fe4000c000000 */
[----:B------:R-:W-:Y:S02]  /*2050*/  UIADD3 UR6, UPT, UPT, -UR4, URZ, URZ ;  /* 0x000000ff04067290 */ /* 0x000fe4000fffe1ff */
[----:B------:R-:W-:-:S02]  /*2060*/  UIADD3 UR9, UPT, UPT, -UR14, URZ, URZ ;  /* 0x000000ff0e097290 */ /* 0x000fc4000fffe1ff */
[----:B------:R-:W-:Y:S02]  /*2070*/  UIMAD UR12, UR11, UR6, UR5 ;  /* 0x000000060b0c72a4 */ /* 0x000fe4000f8e0205 */
[----:B------:R-:W-:Y:S02]  /*2080*/  UIMAD UR9, UR34, UR9, UR4 ;  /* 0x00000009220972a4 */ /* 0x000fe4000f8e0204 */
[----:B-1----:R-:W-:Y:S01]  /*2090*/  UIMAD UR11, UR7, UR28, UR10 ;  /* 0x0000001c070b72a4 */ /* 0x002fe2000f8e020a */
[----:B------:R-:W1:Y:S02]  /*20a0*/  LDCU.64 UR4, c[0x0][0x4f8] ;  /* 0x00009f00ff0477ac */ /* 0x000e640008000a00 */
[----:B------:R-:W3:Y:S01]  /*20b0*/  LDCU UR6, c[0x0][0x500] ;  /* 0x0000a000ff0677ac */ /* 0x000ee20008000800 */
[----:B------:R-:W-:Y:S02]  /*20c0*/  UIMAD UR12, UR12, UR29, UR16 ;  /* 0x0000001d0c0c72a4 */ /* 0x000fe4000f8e0210 */
[----:B------:R-:W-:Y:S01]  /*20d0*/  UIMAD UR13, UR9, UR13, UR17 ;  /* 0x0000000d090d72a4 */ /* 0x000fe2000f8e0211 */
[----:B------:R-:W-:Y:S01]  /*20e0*/  UMOV UR37, UR51 ;  /* 0x0000003300257c82 */ /* 0x000fe20008000000 */
[----:B----4-:R-:W-:-:S10]  /*20f0*/  UMOV UR7, UR30 ;  /* 0x0000001e00077c82 */ /* 0x010fd40008000000 */
.L_x_29:
[----:B------:R-:W-:Y:S01]  /*2100*/  @!P3 MOV R3, 0x2000 ;  /* 0x000020000003b802 */ /* 0x000fe20000000f00 */
[----:B------:R-:W-:Y:S01]  /*2110*/  ULEA UR9, UR7, UR36, 0x3 ;  /* 0x0000002407097291 */ /* 0x000fe2000f8e18ff */
[----:B-12---:R-:W-:Y:S11]  /*2120*/  @P0 BRA `(.L_x_25) ;  /* 0x0000000000100947 */ /* 0x006ff60003800000 */
[----:B------:R-:W-:Y:S04]  /*2130*/  MOV R0, UR26 ;  /* 0x0000001a00007c02 */ /* 0x000fe80008000f00 */
[----:B------:R-:W-:Y:S04]  /*2140*/  SHF.L.U32 R5, R0, 0x1f, RZ ;  /* 0x0000001f00057819 */ /* 0x000fe800000006ff */
[----:B------:R-:W2:Y:S02]  /*2150*/  SYNCS.PHASECHK.TRANS64.TRYWAIT P0, [UR9+0xc0], R5 ;  /* 0x0000c005ff0075a7 */ /* 0x000ea40008001109 */
[----:B--2---:R-:W-:Y:S05]  /*2160*/  @!P0 BRA `(.L_x_26) ;  /* 0x0000007800608947 */ /* 0x004fea0003800000 */
.L_x_25:
[----:B------:R4:W-:Y:S01]  /*2170*/  @!P3 SYNCS.ARRIVE.TRANS64 RZ, [UR9], R3 ;  /* 0x00000003ffffb9a7 */ /* 0x0009e20008000009 */
[----:B------:R-:W-:Y:S04]  /*2180*/  BSSY.RECONVERGENT B0, `(.L_x_27) ;  /* 0x0000003000007945 */ /* 0x000fe80003800200 */
[----:B------:R-:W-:Y:S05]  /*2190*/  @P2 BRA `(.L_x_28) ;  /* 0x0000000000042947 */ /* 0x000fea0003800000 */
[----:B-1-3--:R-:W-:Y:S05]  /*21a0*/  BPT.TRAP 0x1 ;  /* 0x000000040000795c */ /* 0x00afea0000300000 */
.L_x_28:
[----:B-1-3--:R-:W-:Y:S05]  /*21b0*/  BSYNC.RECONVERGENT B0 ;  /* 0x0000000000007941 */ /* 0x00afea0003800200 */
.L_x_27:
        /* <DEDUP_REMOVED lines=8> */
[----:B------:R-:W-:Y:S02]  /*2240*/  UIMAD UR10, UR21, UR24, UR5 ;  /* 0x00000018150a72a4 */ /* 0x000fe4000f8e0205 */
[----:B------:R-:W-:Y:S01]  /*2250*/  UIMAD UR7, UR22, UR25, UR6 ;  /* 0x00000019160772a4 */ /* 0x000fe2000f8e0206 */
[----:B--2---:R-:W-:Y:S01]  /*2260*/  MOV R0, UR26 ;  /* 0x0000001a00007c02 */ /* 0x004fe20008000f00 */
[----:B------:R-:W-:Y:S02]  /*2270*/  ULEA UR10, UR10, UR15, 0x5 ;  /* 0x0000000f0a0a7291 */ /* 0x000fe4000f8e28ff */
[----:B------:R-:W-:Y:S01]  /*2280*/  UIADD3 UR34, UP0, UPT, UR42, 0x80, URZ ;  /* 0x000000802a227890 */ /* 0x000fe2000ff1e0ff */
[----:B----4-:R-:W-:Y:S01]  /*2290*/  SHF.L.U32 R3, R0, 0x1f, RZ ;  /* 0x0000001f00037819 */ /* 0x010fe200000006ff */
[----:B------:R-:W-:Y:S02]  /*22a0*/  ULEA UR7, UR7, UR10, 0xa ;  /* 0x0000000a07077291 */ /* 0x000fe4000f8e50ff */
[----:B------:R-:W-:Y:S01]  /*22b0*/  USHF.L.U32 UR19, UR27, 0x5, URZ ;  /* 0x000000051b137899 */ /* 0x000fe200080006ff */
[----:B------:R4:W1:Y:S01]  /*22c0*/  SYNCS.PHASECHK.TRANS64.TRYWAIT P0, [UR8+0xc0], R3 ;  /* 0x0000c003ff0075a7 */ /* 0x0008620008001108 */
[----:B------:R-:W-:Y:S02]  /*22d0*/  UIADD3.X UR35, UPT, UPT, URZ, UR43, URZ, UP0, !UPT ;  /* 0x0000002bff237290 */ /* 0x000fe400087fe4ff */
[----:B------:R-:W-:Y:S02]  /*22e0*/  UIADD3 UR8, UPT, UPT, UR16, 0x8600, URZ ;  /* 0x0000860010087890 */ /* 0x000fe4000fffe0ff */
[----:B------:R-:W-:Y:S02]  /*22f0*/  UPRMT UR7, UR7, 0x5410, URZ ;  /* 0x0000541007077896 */ /* 0x000fe400080000ff */
[----:B------:R-:W-:Y:S02]  /*2300*/  UIADD3 UR32, UP3, UPT, UR42, 0x200, URZ ;  /* 0x000002002a207890 */ /* 0x000fe4000ff7e0ff */
[----:B------:R-:W-:Y:S02]  /*2310*/  UIADD3 UR16, UPT, UPT, UR16, 0x20600, URZ ;  /* 0x0002060010107890 */ /* 0x000fe4000fffe0ff */
[----:B------:R-:W-:Y:S02]  /*2320*/  UIADD3.X UR33, UPT, UPT, URZ, UR43, URZ, UP3, !UPT ;  /* 0x0000002bff217290 */ /* 0x000fe40009ffe4ff */
[----:B------:R-:W-:Y:S02]  /*2330*/  UIADD3 UR31, UPT, UPT, UR20, 0x1, URZ ;  /* 0x00000001141f7890 */ /* 0x000fe4000fffe0ff */
[----:B------:R-:W-:Y:S02]  /*2340*/  UIADD3 UR29, UPT, UPT, UR21, 0x1, URZ ;  /* 0x00000001151d7890 */ /* 0x000fe4000fffe0ff */
[----:B------:R-:W-:Y:S02]  /*2350*/  UISETP.NE.AND UP2, UPT, UR31, UR46, UPT ;  /* 0x0000002e1f00728c */ /* 0x000fe4000bf45270 */
[----:B------:R-:W-:Y:S01]  /*2360*/  UIADD3 UR28, UPT, UPT, UR22, 0x1, URZ ;  /* 0x00000001161c7890 */ /* 0x000fe2000fffe0ff */
[----:B------:R-:W-:Y:S01]  /*2370*/  UMOV UR10, UR19 ;  /* 0x00000013000a7c82 */ /* 0x000fe20008000000 */
[----:B------:R-:W-:Y:S01]  /*2380*/  UMOV UR44, 0x0 ;  /* 0x00000000002c7882 */ /* 0x000fe20000000000 */
[----:B------:R2:W-:Y:S01]  /*2390*/  UTMALDG.5D.IM2COL [UR8], [UR34], UR7 ;  /* 0x00000008220073b4 */ /* 0x0005e20008060007 */
[----:B------:R-:W-:Y:S01]  /*23a0*/  UMOV UR45, 0x10000000 ;  /* 0x10000000002d7882 */ /* 0x000fe20000000000 */
[----:B------:R-:W-:Y:S04]  /*23b0*/  UMOV UR17, UR9 ;  /* 0x0000000900117c82 */ /* 0x000fe80008000000 */
[----:B------:R-:W-:Y:S01]  /*23c0*/  @UP2 UIADD3 UR29, UPT, UPT, UR21, URZ, URZ ;  /* 0x000000ff151d2290 */ /* 0x000fe2000fffe0ff */
[----:B------:R3:W-:Y:S03]  /*23d0*/  UTMALDG.5D [UR16], [UR32], desc[UR44] ;  /* 0x00002c10200075b4 */ /* 0x0007e60008021000 */
[----:B------:R-:W-:Y:S11]  /*23e0*/  UISETP.NE.AND UP1, UPT, UR29, UR40, UPT ;  /* 0x000000281d00728c */ /* 0x000ff6000bf25270 */
[----:B------:R-:W-:Y:S04]  /*23f0*/  @UP1 UIADD3 UR28, UPT, UPT, UR22, URZ, URZ ;  /* 0x000000ff161c1290 */ /* 0x000fe8000fffe0ff */
[----:B------:R-:W-:Y:S02]  /*2400*/  UISETP.NE.AND UP0, UPT, UR28, UR41, UPT ;  /* 0x000000291c00728c */ /* 0x000fe4000bf05270 */
[----:B--2---:R-:W-:Y:S09]  /*2410*/  UIADD3 UR8, UPT, UPT, UR27, 0x1, URZ ;  /* 0x000000011b087890 */ /* 0x004ff2000fffe0ff */
[----:B------:R-:W-:Y:S02]  /*2420*/  @UP0 UIADD3 UR8, UPT, UPT, UR27, URZ, URZ ;  /* 0x000000ff1b080290 */ /* 0x000fe4000fffe0ff */
[----:B------:R-:W-:Y:S05]  /*2430*/  UIADD3 UR7, UPT, UPT, UR37, -0x1, URZ ;  /* 0xffffffff25077890 */ /* 0x000fea000fffe0ff */
[----:B------:R-:W-:Y:S01]  /*2440*/  UMOV UR27, UR8 ;  /* 0x00000008001b7c82 */ /* 0x000fe20008000000 */
[----:B---3--:R-:W-:Y:S02]  /*2450*/  USEL UR22, UR28, URZ, UP0 ;  /* 0x000000ff1c167287 */ /* 0x008fe40008000000 */
[----:B------:R-:W-:Y:S02]  /*2460*/  UISETP.GT.U32.AND UP0, UPT, UR37, 0x1, UPT ;  /* 0x000000012500788c */ /* 0x000fe4000bf04070 */
[----:B------:R-:W-:Y:S02]  /*2470*/  USEL UR20, UR31, URZ, UP2 ;  /* 0x000000ff1f147287 */ /* 0x000fe40009000000 */
[----:B------:R-:W-:Y:S01]  /*2480*/  USEL UR21, UR29, URZ, UP1 ;  /* 0x000000ff1d157287 */ /* 0x000fe20008800000 */
[----:B------:R-:W-:Y:S01]  /*2490*/  UMOV UR37, UR7 ;  /* 0x0000000700257c82 */ /* 0x000fe20008000000 */
[----:B------:R-:W-:Y:S03]  /*24a0*/  UMOV UR7, UR30 ;  /* 0x0000001e00077c82 */ /* 0x000fe60008000000 */
[----:B----4-:R-:W-:Y:S07]  /*24b0*/  BRA.U UP0, `(.L_x_29) ;  /* 0xfffffffd00107547 */ /* 0x010fee000b83ffff */
.L_x_24:
[----:B------:R-:W-:Y:S01]  /*24c0*/  SHF.L.U32 R3, R2, 0x1f, RZ ;  /* 0x0000001f02037819 */ /* 0x000fe200000006ff */
[----:B------:R-:W-:-:S03]  /*24d0*/  NOP ;  /* 0x0000000000007918 */ /* 0x000fc60000000000 */
[----:B-12---:R-:W1:Y:S02]  /*24e0*/  SYNCS.PHASECHK.TRANS64.TRYWAIT P0, [UR36+0x1b0], R3 ;  /* 0x0001b003ff0075a7 */ /* 0x006e640008001124 */
[----:B-1----:R-:W-:Y:S05]  /*24f0*/  @!P0 BRA `(.L_x_30) ;  /* 0x0000007400948947 */ /* 0x002fea0003800000 */
.L_x_122:
[----:B------:R-:W2:Y:S01]  /*2500*/  LDS.128 R4, [UR36+0x1f0] ;  /* 0x0001f024ff047984 */ /* 0x000ea20008000c00 */
[----:B------:R-:W-:Y:S02]  /*2510*/  UIADD3 UR4, UPT, UPT, UR36, 0x1b8, URZ ;  /* 0x000001b824047890 */ /* 0x000fe4000fffe0ff */
[----:B------:R-:W-:Y:S01]  /*2520*/  UISETP.GE.AND UP0, UPT, UR39, 0x1, UPT ;  /* 0x000000012700788c */ /* 0x000fe2000bf06270 */
[----:B------:R-:W-:Y:S01]  /*2530*/  @!PT LDS RZ, [RZ] ;  /* 0x00000000fffff984 */ /* 0x000fe20000000800 */
[----:B------:R-:W-:Y:S01]  /*2540*/  @!PT LDS RZ, [RZ] ;  /* 0x00000000fffff984 */ /* 0x000fe20000000800 */
[----:B------:R-:W-:Y:S01]  /*2550*/  @!PT LDS RZ, [RZ] ;  /* 0x00000000fffff984 */ /* 0x000fe20000000800 */
[----:B------:R-:W-:Y:S01]  /*2560*/  @!PT LDS RZ, [RZ] ;  /* 0x00000000fffff984 */ /* 0x000fe20000000800 */
[----:B------:R3:W-:Y:S06]  /*2570*/  MEMBAR.ALL.CTA ;  /* 0x0000000000007992 */ /* 0x0007ec0000008000 */
[----:B---3--:R-:W3:Y:S01]  /*2580*/  FENCE.VIEW.ASYNC.S ;  /* 0x00000000000073c6 */ /* 0x008ee20000000000 */
[----:B------:R-:W-:-:S09]  /*2590*/  UPRMT UR4, URZ, 0x654, UR4 ;  /* 0x00000654ff047896 */ /* 0x000fd20008000004 */
[----:B---3--:R-:W-:Y:S01]  /*25a0*/  SYNCS.ARRIVE.TRANS64.RED.A1T0 RZ, [UR4], RZ ;  /* 0x000000ffffff79a7 */ /* 0x008fe20008100404 */
[----:B--2---:R-:W-:-:S13]  /*25b0*/  LOP3.LUT P0, RZ, R6, 0x1, RZ, 0xc0, !PT ;  /* 0x0000000106ff7812 */ /* 0x004fda000780c0ff */
[----:B------:R-:W-:Y:S01]  /*25c0*/  VOTEU.ANY UP1, P0 ;  /* 0x0000000000ff7886 */ /* 0x000fe20000020100 */
[----:B------:R-:W-:-:S13]  /*25d0*/  PLOP3.LUT P0, PT, PT, PT, UP1, 0x80, 0x8 ;  /* 0x000000000008781c */ /* 0x000fda0003f0f018 */
[----:B-1----:R-:W-:Y:S02]  /*25e0*/  @P0 MOV R0, R4 ;  /* 0x0000000400000202 */ /* 0x002fe40000000f00 */
[----:B------:R-:W-:Y:S02]  /*25f0*/  @P0 LOP3.LUT R4, R5, 0xffff, RZ, 0xc0, !PT ;  /* 0x0000ffff05040812 */ /* 0x000fe400078ec0ff */
[----:B------:R-:W-:Y:S02]  /*2600*/  @P0 R2UR UR6, R0 ;  /* 0x00000000000602ca */ /* 0x000fe400000e0000 */
[----:B------:R-:W-:-:S11]  /*2610*/  @P0 R2UR UR5, R4 ;  /* 0x00000000040502ca */ /* 0x000fd600000e0000 */
[----:B------:R-:W-:Y:S02]  /*2620*/  @UP1 UMOV UR49, UR6 ;  /* 0x0000000600311c82 */ /* 0x000fe40008000000 */
[----:B------:R-:W-:Y:S01]  /*2630*/  @UP1 UMOV UR48, UR5 ;  /* 0x0000000500301c82 */ /* 0x000fe20008000000 */
[----:B------:R-:W-:Y:S05]  /*2640*/  BRA.U !UP0, `(.L_x_31) ;  /* 0x0000000108d47547 */ /* 0x000fea000b800000 */
[----:B------:R-:W1:Y:S01]  /*2650*/  LDCU.128 UR16, c[0x0][0xc10] ;  /* 0x00018200ff1077ac */ /* 0x000e620008000c00 */
[----:B------:R-:W2:Y:S01]  /*2660*/  LDCU UR20, c[0x0][0xc20] ;  /* 0x00018400ff1477ac */ /* 0x000ea20008000800 */
[----:B------:R-:W3:Y:S01]  /*2670*/  LDCU UR13, c[0x0][0xc0c] ;  /* 0x00018180ff0d77ac */ /* 0x000ee20008000800 */
[----:B------:R-:W4:Y:S01]  /*2680*/  LDCU.64 UR14, c[0x0][0xc28] ;  /* 0x00018500ff0e77ac */ /* 0x000f220008000a00 */
[----:B------:R-:W-:Y:S02]  /*2690*/  UISETP.NE.AND UP3, UPT, UR39, 0x1, UPT ;  /* 0x000000012700788c */ /* 0x000fe4000bf65270 */
[----:B-1----:R-:W-:Y:S02]  /*26a0*/  UIMAD.WIDE.U32 UR4, UR52, UR19, URZ ;  /* 0x00000013340472a5 */ /* 0x002fe4000f8e00ff */
[----:B------:R-:W-:Y:S02]  /*26b0*/  UIMAD.WIDE.U32 UR6, UR53, UR16, URZ ;  /* 0x00000010350672a5 */ /* 0x000fe4000f8e00ff */
[----:B------:R-:W-:-:S02]  /*26c0*/  UISETP.NE.AND UP0, UPT, UR18, 0x1, UPT ;  /* 0x000000011200788c */ /* 0x000fc4000bf05270 */
[----:B------:R-:W-:Y:S01]  /*26d0*/  UIMAD.WIDE.U32 UR10, UR48, UR19, URZ ;  /* 0x00000013300a72a5 */ /* 0x000fe2000f8e00ff */
[----:B------:R-:W-:Y:S01]  /*26e0*/  UMOV UR4, UR5 ;  /* 0x0000000500047c82 */ /* 0x000fe20008000000 */
[----:B---3--:R-:W-:Y:S02]  /*26f0*/  UISETP.NE.AND UP2, UPT, UR13, 0x1, UPT ;  /* 0x000000010d00788c */ /* 0x008fe4000bf45270 */
[----:B--2---:R-:W-:Y:S02]  /*2700*/  USHF.R.U32.HI UR5, URZ, UR20, UR4 ;  /* 0x00000014ff057299 */ /* 0x004fe40008011604 */
[----:B------:R-:W-:Y:S01]  /*2710*/  UIMAD.WIDE.U32 UR8, UR49, UR16, URZ ;  /* 0x00000010310872a5 */ /* 0x000fe2000f8e00ff */
[----:B------:R-:W-:Y:S01]  /*2720*/  UMOV UR4, UR7 ;  /* 0x0000000700047c82 */ /* 0x000fe20008000000 */
[----:B------:R-:W-:Y:S02]  /*2730*/  USEL UR5, UR52, UR5, !UP0 ;  /* 0x0000000534057287 */ /* 0x000fe4000c000000 */
[----:B------:R-:W-:-:S02]  /*2740*/  USHF.R.U32.HI UR4, URZ, UR17, UR4 ;  /* 0x00000011ff047299 */ /* 0x000fc40008011604 */
[----:B----4-:R-:W-:Y:S02]  /*2750*/  UIMAD.WIDE.U32 UR6, UR5, UR14, URZ ;  /* 0x0000000e050672a5 */ /* 0x010fe4000f8e00ff */
[----:B------:R-:W-:Y:S01]  /*2760*/  USEL UR12, UR53, UR4, !UP2 ;  /* 0x00000004350c7287 */ /* 0x000fe2000d000000 */
[----:B------:R-:W-:Y:S02]  /*2770*/  UMOV UR8, UR9 ;  /* 0x0000000900087c82 */ /* 0x000fe40008000000 */
[----:B------:R-:W-:Y:S01]  /*2780*/  UMOV UR4, UR11 ;  /* 0x0000000b00047c82 */ /* 0x000fe20008000000 */
[----:B------:R-:W-:Y:S01]  /*2790*/  UIMAD.WIDE.U32 UR10, UR12, UR14, URZ ;  /* 0x0000000e0c0a72a5 */ /* 0x000fe2000f8e00ff */
[----:B------:R-:W-:Y:S01]  /*27a0*/  UMOV UR6, UR7 ;  /* 0x0000000700067c82 */ /* 0x000fe20008000000 */
[----:B------:R-:W-:Y:S02]  /*27b0*/  USHF.R.U32.HI UR4, URZ, UR20, UR4 ;  /* 0x00000014ff047299 */ /* 0x000fe40008011604 */
[----:B------:R-:W-:-:S02]  /*27c0*/  @UP3 USHF.R.U32.HI UR5, URZ, UR15, UR6 ;  /* 0x0000000fff053299 */ /* 0x000fc40008011606 */
[----:B------:R-:W-:Y:S01]  /*27d0*/  USHF.R.U32.HI UR17, URZ, UR17, UR8 ;  /* 0x00000011ff117299 */ /* 0x000fe20008011608 */
[----:B------:R-:W-:Y:S01]  /*27e0*/  UMOV UR6, UR11 ;  /* 0x0000000b00067c82 */ /* 0x000fe20008000000 */
[----:B------:R-:W-:Y:S02]  /*27f0*/  USEL UR4, UR48, UR4, !UP0 ;  /* 0x0000000430047287 */ /* 0x000fe4000c000000 */
[----:B------:R-:W-:Y:S02]  /*2800*/  @UP3 USHF.R.U32.HI UR12, URZ, UR15, UR6 ;  /* 0x0000000fff0c3299 */ /* 0x000fe40008011606 */
[----:B------:R-:W-:Y:S02]  /*2810*/  UIMAD UR6, UR39, UR5, URZ ;  /* 0x00000005270672a4 */ /* 0x000fe4000f8e02ff */
[----:B------:R-:W-:Y:S02]  /*2820*/  USEL UR5, UR49, UR17, !UP2 ;  /* 0x0000001131057287 */ /* 0x000fe4000d000000 */
[----:B------:R-:W-:-:S02]  /*2830*/  UIMAD UR8, UR39, UR12, URZ ;  /* 0x0000000c270872a4 */ /* 0x000fc4000f8e02ff */
[----:B------:R-:W-:Y:S02]  /*2840*/  UISETP.GE.AND UP0, UPT, UR4, UR6, UPT ;  /* 0x000000060400728c */ /* 0x000fe4000bf06270 */
[----:B------:R-:W-:Y:S02]  /*2850*/  UIMAD.WIDE.U32 UR6, UR4, UR14, URZ ;  /* 0x0000000e040672a5 */ /* 0x000fe4000f8e00ff */
[----:B------:R-:W-:Y:S02]  /*2860*/  UISETP.GE.OR UP0, UPT, UR5, UR8, UP0 ;  /* 0x000000080500728c */ /* 0x000fe40008706670 */
[----:B------:R-:W-:Y:S02]  /*2870*/  UIMAD.WIDE.U32 UR8, UR5, UR14, URZ ;  /* 0x0000000e050872a5 */ /* 0x000fe4000f8e00ff */
[----:B------:R-:W-:Y:S01]  /*2880*/  UIADD3 UR10, UPT, UPT, -UR4, URZ, URZ ;  /* 0x000000ff040a7290 */ /* 0x000fe2000fffe1ff */
[----:B------:R-:W-:Y:S02]  /*2890*/  UMOV UR6, UR7 ;  /* 0x0000000700067c82 */ /* 0x000fe40008000000 */
[----:B------:R-:W-:-:S02]  /*28a0*/  USHF.R.U32.HI UR6, URZ, UR15, UR6 ;  /* 0x0000000fff067299 */ /* 0x000fc40008011606 */
[----:B------:R-:W-:Y:S02]  /*28b0*/  UIMAD UR10, UR18, UR10, UR48 ;  /* 0x0000000a120a72a4 */ /* 0x000fe4000f8e0230 */
[----:B------:R-:W-:Y:S01]  /*28c0*/  USEL UR6, UR4, UR6, !UP3 ;  /* 0x0000000604067287 */ /* 0x000fe2000d800000 */
[----:B------:R-:W-:Y:S01]  /*28d0*/  @!UP0 UMOV UR7, UR9 ;  /* 0x0000000900078c82 */ /* 0x000fe20008000000 */
[----:B------:R-:W-:Y:S02]  /*28e0*/  UIADD3 UR9, UPT, UPT, -UR5, URZ, URZ ;  /* 0x000000ff05097290 */ /* 0x000fe4000fffe1ff */
[----:B------:R-:W-:Y:S02]  /*28f0*/  @!UP0 USHF.R.U32.HI UR7, URZ, UR15, UR7 ;  /* 0x0000000fff078299 */ /* 0x000fe40008011607 */
[----:B------:R-:W-:Y:S02]  /*2900*/  UIADD3 UR8, UPT, UPT, -UR6, URZ, URZ ;  /* 0x000000ff06087290 */ /* 0x000fe4000fffe1ff */
[----:B------:R-:W-:-:S02]  /*2910*/  @!UP0 USEL UR7, UR5, UR7, !UP3 ;  /* 0x0000000705078287 */ /* 0x000fc4000d800000 */
[----:B------:R-:W-:Y:S02]  /*2920*/  UIMAD UR8, UR39, UR8, UR4 ;  /* 0x00000008270872a4 */ /* 0x000fe4000f8e0204 */
[----:B------:R-:W-:Y:S02]  /*2930*/  @!UP0 UIADD3 UR6, UPT, UPT, UR6, -UR7, URZ ;  /* 0x8000000706068290 */ /* 0x000fe4000fffe0ff */
[----:B------:R-:W-:Y:S02]  /*2940*/  @!UP0 UIMAD UR7, UR8, UR12, UR7 ;  /* 0x0000000c080782a4 */ /* 0x000fe4000f8e0207 */
[----:B------:R-:W-:Y:S02]  /*2950*/  @!UP0 UIMAD UR4, UR39, UR6, UR5 ;  /* 0x00000006270482a4 */ /* 0x000fe4000f8e0205 */
[----:B------:R-:W-:Y:S02]  /*2960*/  UIMAD UR6, UR13, UR9, UR49 ;  /* 0x000000090d0672a4 */ /* 0x000fe4000f8e0231 */
[----:B------:R-:W-:Y:S01]  /*2970*/  UIMAD UR48, UR4, UR18, UR10 ;  /* 0x00000012043072a4 */ /* 0x000fe2000f8e020a */
[----:B------:R-:W-:-:S02]  /*2980*/  @!UP0 UMOV UR5, UR7 ;  /* 0x0000000700058c82 */ /* 0x000fc40008000000 */
[----:B------:R-:W-:-:S12]  /*2990*/  UIMAD UR49, UR5, UR13, UR6 ;  /* 0x0000000d053172a4 */ /* 0x000fd8000f8e0206 */
.L_x_31:
        /* <DEDUP_REMOVED lines=20> */
.L_x_32:
[----:B------:R-:W-:Y:S01]  /*2ae0*/  R2UR UR5, R160 ;  /* 0x00000000a00572ca */ /* 0x000fe200000e0000 */
[----:B------:R-:W-:Y:S01]  /*2af0*/  UMOV UR31, UR38 ;  /* 0x00000026001f7c82 */ /* 0x000fe20008000000 */
[----:B------:R-:W-:Y:S02]  /*2b00*/  R2UR UR4, R135 ;  /* 0x00000000870472ca */ /* 0x000fe400000e0000 */
[----:B------:R-:W-:Y:S02]  /*2b10*/  PLOP3.LUT P1, PT, PT, PT, PT, 0x80, 0x8 ;  /* 0x000000000008781c */ /* 0x000fe40003f2f070 */
[----:B------:R-:W-:-:S07]  /*2b20*/  LOP3.LUT R2, R2, 0x1, RZ, 0x3c, !PT ;  /* 0x0000000102027812 */ /* 0x000fce00078e3cff */
[----:B------:R-:W-:Y:S02]  /*2b30*/  UIADD3 UR50, UPT, UPT, UR49, UR5, URZ ;  /* 0x0000000531327290 */ /* 0x000fe4000fffe0ff */
[----:B------:R-:W-:Y:S01]  /*2b40*/  UIADD3 UR24, UPT, UPT, UR48, UR4, URZ ;  /* 0x0000000430187290 */ /* 0x000fe2000fffe0ff */
[----:B------:R-:W-:Y:S11]  /*2b50*/  BRA.U UP1, `(.L_x_33) ;  /* 0xffffffe901e07547 */ /* 0x000ff6000b83ffff */
[----:B------:R-:W-:Y:S01]  /*2b60*/  UIADD3 UR36, UPT, UPT, UR36, 0xc0, URZ ;  /* 0x000000c024247890 */ /* 0x000fe2000fffe0ff */
[----:B------:R-:W-:-:S03]  /*2b70*/  MOV R3, UR26 ;  /* 0x0000001a00037c02 */ /* 0x000fc60008000f00 */
[----:B------:R-:W-:Y:S01]  /*2b80*/  ULEA UR4, UR30, UR36, 0x3 ;  /* 0x000000241e047291 */ /* 0x000fe2000f8e18ff */
[----:B------:R-:W-:-:S08]  /*2b90*/  SHF.L.U32 R3, R3, 0x1f, RZ ;  /* 0x0000001f03037819 */ /* 0x000fd000000006ff */
[----:B------:R-:W1:Y:S02]  /*2ba0*/  SYNCS.PHASECHK.TRANS64.TRYWAIT P0, [UR4], R3 ;  /* 0x00000003ff0075a7 */ /* 0x000e640008001104 */
[----:B-1----:R-:W-:Y:S05]  /*2bb0*/  @!P0 BRA `(.L_x_34) ;  /* 0x0000006c00fc8947 */ /* 0x002fea0003800000 */
.L_x_124:
[----:B------:R-:W-:-:S04]  /*2bc0*/  UIADD3 UR4, UPT, UPT, UR30, 0x1, URZ ;  /* 0x000000011e047890 */ /* 0x000fc8000fffe0ff */
[----:B------:R-:W-:-:S04]  /*2bd0*/  UISETP.NE.AND UP0, UPT, UR4, 0x18, UPT ;  /* 0x000000180400788c */ /* 0x000fc8000bf05270 */
[----:B------:R-:W-:Y:S02]  /*2be0*/  USEL UR5, URZ, 0x1, UP0 ;  /* 0x00000001ff057887 */ /* 0x000fe40008000000 */
[----:B------:R-:W-:Y:S02]  /*2bf0*/  USEL UR4, UR4, URZ, UP0 ;  /* 0x000000ff04047287 */ /* 0x000fe40008000000 */
[----:B------:R-:W-:Y:S02]  /*2c00*/  ULOP3.LUT UR6, UR26, UR5, URZ, 0x3c, !UPT ;  /* 0x000000051a067292 */ /* 0x000fe4000f8e3cff */
[----:B------:R-:W-:-:S04]  /*2c10*/  ULEA UR5, UR4, UR36, 0x3 ;  /* 0x0000002404057291 */ /* 0x000fc8000f8e18ff */
[----:B-1----:R-:W-:-:S04]  /*2c20*/  MOV R3, UR6 ;  /* 0x0000000600037c02 */ /* 0x002fc80008000f00 */
[----:B------:R-:W-:-:S04]  /*2c30*/  SHF.L.U32 R3, R3, 0x1f, RZ ;  /* 0x0000001f03037819 */ /* 0x000fc800000006ff */
[----:B------:R-:W1:Y:S02]  /*2c40*/  SYNCS.PHASECHK.TRANS64.TRYWAIT P0, [UR5], R3 ;  /* 0x00000003ff0075a7 */ /* 0x000e640008001105 */
[----:B-1----:R-:W-:Y:S05]  /*2c50*/  @!P0 BRA `(.L_x_35) ;  /* 0x0000006c00ec8947 */ /* 0x002fea0003800000 */
.L_x_126:
        /* <DEDUP_REMOVED lines=10> */
.L_x_128:
        /* <DEDUP_REMOVED lines=10> */
.L_x_130:
        /* <DEDUP_REMOVED lines=10> */
.L_x_132:
        /* <DEDUP_REMOVED lines=10> */
.L_x_134:
        /* <DEDUP_REMOVED lines=10> */
.L_x_136:
        /* <DEDUP_REMOVED lines=10> */
.L_x_138:
        /* <DEDUP_REMOVED lines=10> */
.L_x_140:
        /* <DEDUP_REMOVED lines=10> */
.L_x_142:
        /* <DEDUP_REMOVED lines=10> */
.L_x_144:
        /* <DEDUP_REMOVED lines=10> */
.L_x_146:
        /* <DEDUP_REMOVED lines=10> */
.L_x_148:
        /* <DEDUP_REMOVED lines=10> */
.L_x_150:
        /* <DEDUP_REMOVED lines=10> */
.L_x_152:
        /* <DEDUP_REMOVED lines=10> */
.L_x_154:
        /* <DEDUP_REMOVED lines=10> */
.L_x_156:
        /* <DEDUP_REMOVED lines=10> */
.L_x_158:
        /* <DEDUP_REMOVED lines=10> */
.L_x_160:
        /* <DEDUP_REMOVED lines=10> */
.L_x_162:
        /* <DEDUP_REMOVED lines=10> */
.L_x_164:
        /* <DEDUP_REMOVED lines=10> */
.L_x_166:
        /* <DEDUP_REMOVED lines=10> */
.L_x_168:
[----:B------:R-:W-:-:S04]  /*3980*/  UIADD3 UR4, UPT, UPT, UR4, 0x1, URZ ;  /* 0x0000000104047890 */ /* 0x000fc8000fffe0ff */
[----:B------:R-:W-:-:S04]  /*3990*/  UISETP.NE.AND UP0, UPT, UR4, 0x18, UPT ;  /* 0x000000180400788c */ /* 0x000fc8000bf05270 */
[----:B------:R-:W-:Y:S02]  /*39a0*/  USEL UR5, URZ, 0x1, UP0 ;  /* 0x00000001ff057887 */ /* 0x000fe40008000000 */
[----:B------:R-:W-:Y:S02]  /*39b0*/  USEL UR4, UR4, URZ, UP0 ;  /* 0x000000ff04047287 */ /* 0x000fe40008000000 */
[----:B------:R-:W-:Y:S02]  /*39c0*/  ULOP3.LUT UR5, UR6, UR5, URZ, 0x3c, !UPT ;  /* 0x0000000506057292 */ /* 0x000fe4000f8e3cff */
[----:B------:R-:W-:-:S04]  /*39d0*/  ULEA UR4, UR4, UR36, 0x3 ;  /* 0x0000002404047291 */ /* 0x000fc8000f8e18ff */
[----:B------:R-:W-:Y:S02]  /*39e0*/  IMAD.U32 R2, RZ, RZ, UR5 ;  /* 0x00000005ff027e24 */ /* 0x000fe4000f8e00ff */
[----:B-1----:R-:W-:-:S03]  /*39f0*/  MOV R0, UR4 ;  /* 0x0000000400007c02 */ /* 0x002fc60008000f00 */
[----:B------:R-:W-:-:S07]  /*3a00*/  SHF.L.U32 R3, R2, 0x1f, RZ ;  /* 0x0000001f02037819 */ /* 0x000fce00000006ff */
.L_x_57:
[----:B-1----:R1:W2:Y:S02]  /*3a10*/  SYNCS.PHASECHK.TRANS64.TRYWAIT P0, [R0+URZ], R3 ;  /* 0x00000003000075a7 */ /* 0x0022a400080011ff */
[----:B--2---:R-:W-:Y:S05]  /*3a20*/  @!P0 NANOSLEEP.SYNCS 0x989680 ;  /* 0x009896800000895d */ /* 0x004fea0003900000 */
[----:B------:R-:W2:Y:S02]  /*3a30*/  @!P0 SYNCS.PHASECHK.TRANS64 P0, [R0+URZ], R3 ;  /* 0x00000003000085a7 */ /* 0x000ea400080010ff */
[----:B--2---:R-:W-:Y:S05]  /*3a40*/  @P0 EXIT ;  /* 0x000000000000094d */ /* 0x004fea0003800000 */
[----:B------:R-:W-:Y:S05]  /*3a50*/  BRA `(.L_x_57) ;  /* 0xfffffffc00ec7947 */ /* 0x000fea000383ffff */
.L_x_17:
[----:B------:R-:W2:Y:S02]  /*3a60*/  S2UR UR4, SR_CgaCtaId ;  /* 0x00000000000479c3 */ /* 0x000ea40000008800 */
[----:B--2---:R-:W-:-:S04]  /*3a70*/  UISETP.NE.AND UP0, UPT, UR4, URZ, UPT ;  /* 0x000000ff0400728c */ /* 0x004fc8000bf05270 */
[----:B------:R-:W-:-:S09]  /*3a80*/  UISETP.NE.OR UP0, UPT, UR18, 0x1, UP0 ;  /* 0x000000011200788c */ /* 0x000fd20008705670 */
[----:B------:R-:W-:Y:S05]  /*3a90*/  BRA.U UP0, `(.L_x_58) ;  /* 0x0000000100b47547 */ /* 0x000fea000b800000 */
[----:B------:R-:W2:Y:S01]  /*3aa0*/  S2UR UR5, SR_CgaCtaId ;  /* 0x00000000000579c3 */ /* 0x000ea20000008800 */
[----:B------:R-:W-:Y:S01]  /*3ab0*/  UMOV UR4, 0x400 ;  /* 0x0000040000047882 */ /* 0x000fe20000000000 */
[----:B------:R-:W-:Y:S01]  /*3ac0*/  HFMA2 R3, -RZ, RZ, 0, 5.9604644775390625e-08 ;  /* 0x00000001ff037431 */ /* 0x000fe200000001ff */
[----:B------:R-:W-:Y:S01]  /*3ad0*/  ISETP.NE.AND P0, PT, R0, RZ, PT ;  /* 0x000000ff0000720c */ /* 0x000fe20003f05270 */
[----:B------:R-:W-:Y:S01]  /*3ae0*/  IMAD.MOV.U32 R8, RZ, RZ, RZ ;  /* 0x000000ffff087224 */ /* 0x000fe200078e00ff */
[----:B--2---:R-:W-:-:S04]  /*3af0*/  ULEA UR4, UR5, UR4, 0x18 ;  /* 0x0000000405047291 */ /* 0x004fc8000f8ec0ff */
[----:B------:R-:W-:Y:S02]  /*3b00*/  UIADD3 UR5, UPT, UPT, UR4, 0x1b8, URZ ;  /* 0x000001b804057890 */ /* 0x000fe4000fffe0ff */
[----:B------:R-:W-:Y:S02]  /*3b10*/  UIADD3 UR8, UPT, UPT, UR4, 0x1b0, URZ ;  /* 0x000001b004087890 */ /* 0x000fe4000fffe0ff */
[----:B------:R-:W-:-:S12]  /*3b20*/  UPRMT UR5, URZ, 0x654, UR5 ;  /* 0x00000654ff057896 */ /* 0x000fd80008000005 */
.L_x_61:
[----:B------:R-:W-:Y:S01]  /*3b30*/  SHF.L.U32 R7, R3, 0x1f, RZ ;  /* 0x0000001f03077819 */ /* 0x000fe200000006ff */
[----:B------:R-:W-:Y:S02]  /*3b40*/  IMAD.U32 R9, RZ, RZ, UR8 ;  /* 0x00000008ff097e24 */ /* 0x000fe4000f8e00ff */
[----:B------:R-:W-:Y:S01]  /*3b50*/  @!P0 IMAD.MOV.U32 R5, RZ, RZ, 0x10 ;  /* 0x00000010ff058424 */ /* 0x000fe200078e00ff */
[----:B------:R-:W2:Y:S02]  /*3b60*/  SYNCS.PHASECHK.TRANS64.TRYWAIT P1, [UR4+0x1b8], R7 ;  /* 0x0001b807ff0075a7 */ /* 0x000ea40008021104 */
[----:B------:R-:W-:-:S04]  /*3b70*/  PRMT R9, R0, 0x654, R9 ;  /* 0x0000065400097816 */ /* 0x000fc80000000009 */
[----:B------:R-:W-:Y:S01]  /*3b80*/  SEL R2, R9, R2, !P0 ;  /* 0x0000000209027207 */ /* 0x000fe20004000000 */
[----:B--2---:R-:W-:Y:S06]  /*3b90*/  @!P1 BRA `(.L_x_59) ;  /* 0x00000068002c9947 */ /* 0x004fec0003800000 */
.L_x_170:
[----:B------:R-:W-:Y:S01]  /*3ba0*/  UIADD3 UR6, UPT, UPT, UR4, 0x1f0, URZ ;  /* 0x000001f004067890 */ /* 0x000fe2000fffe0ff */
[----:B------:R3:W-:Y:S01]  /*3bb0*/  @!P0 SYNCS.ARRIVE.TRANS64.RED RZ, [R2+URZ], R5 ;  /* 0x0000000502ff89a7 */ /* 0x0007e200080004ff */
[----:B------:R-:W-:Y:S01]  /*3bc0*/  UIADD3 UR7, UPT, UPT, UR4, 0x1b0, URZ ;  /* 0x000001b004077890 */ /* 0x000fe2000fffe0ff */
[----:B------:R-:W-:-:S08]  /*3bd0*/  LOP3.LUT R3, R3, 0x1, RZ, 0x3c, !PT ;  /* 0x0000000103037812 */ /* 0x000fd000078e3cff */
[----:B------:R-:W-:Y:S06]  /*3be0*/  UGETNEXTWORKID.BROADCAST [UR6], [UR7] ;  /* 0x00000000060073ca */ /* 0x000fec0008000100 */
[----:B---3--:R-:W-:-:S04]  /*3bf0*/  SHF.L.U32 R5, R8, 0x1f, RZ ;  /* 0x0000001f08057819 */ /* 0x008fc800000006ff */
[----:B------:R-:W3:Y:S02]  /*3c00*/  SYNCS.PHASECHK.TRANS64.TRYWAIT P1, [UR4+0x1b0], R5 ;  /* 0x0001b005ff0075a7 */ /* 0x000ee40008021104 */
[----:B---3--:R-:W-:Y:S05]  /*3c10*/  @!P1 BRA `(.L_x_60) ;  /* 0x0000006800249947 */ /* 0x008fea0003800000 */
.L_x_172:
[----:B--2---:R-:W2:Y:S01]  /*3c20*/  LDS.128 R4, [UR4+0x1f0] ;  /* 0x0001f004ff047984 */ /* 0x004ea20008000c00 */
[----:B------:R-:W-:Y:S01]  /*3c30*/  LOP3.LUT R8, R8, 0x1, RZ, 0x3c, !PT ;  /* 0x0000000108087812 */ /* 0x000fe200078e3cff */
[----:B------:R-:W-:Y:S01]  /*3c40*/  @!PT LDS RZ, [RZ] ;  /* 0x00000000fffff984 */ /* 0x000fe20000000800 */
[----:B------:R-:W-:Y:S01]  /*3c50*/  @!PT LDS RZ, [RZ] ;  /* 0x00000000fffff984 */ /* 0x000fe20000000800 */
[----:B------:R-:W-:Y:S01]  /*3c60*/  @!PT LDS RZ, [RZ] ;  /* 0x00000000fffff984 */ /* 0x000fe20000000800 */
[----:B------:R-:W-:Y:S01]  /*3c70*/  @!PT LDS RZ, [RZ] ;  /* 0x00000000fffff984 */ /* 0x000fe20000000800 */
[----:B------:R3:W-:Y:S06]  /*3c80*/  MEMBAR.ALL.CTA ;  /* 0x0000000000007992 */ /* 0x0007ec0000008000 */
[----:B---3--:R-:W3:Y:S02]  /*3c90*/  FENCE.VIEW.ASYNC.S ;  /* 0x00000000000073c6 */ /* 0x008ee40000000000 */
[----:B---3--:R-:W-:Y:S01]  /*3ca0*/  SYNCS.ARRIVE.TRANS64.RED.A1T0 RZ, [UR5], RZ ;  /* 0x000000ffffff79a7 */ /* 0x008fe20008100405 */
[----:B--2---:R-:W-:-:S13]  /*3cb0*/  LOP3.LUT P1, RZ, R6, 0x1, RZ, 0xc0, !PT ;  /* 0x0000000106ff7812 */ /* 0x004fda000782c0ff */
[----:B------:R-:W-:Y:S05]  /*3cc0*/  @P1 BRA `(.L_x_61) ;  /* 0xfffffffc00981947 */ /* 0x000fea000383ffff */
[----:B------:R-:W-:-:S04]  /*3cd0*/  SHF.L.U32 R0, R3, 0x1f, RZ ;  /* 0x0000001f03007819 */ /* 0x000fc800000006ff */
[----:B------:R-:W2:Y:S02]  /*3ce0*/  SYNCS.PHASECHK.TRANS64 P0, [UR4+0x1b8], R0 ;  /* 0x0001b800ff0075a7 */ /* 0x000ea40008001004 */
[----:B-12---:R-:W-:Y:S05]  /*3cf0*/  @P0 EXIT ;  /* 0x000000000000094d */ /* 0x006fea0003800000 */
[----:B------:R-:W-:-:S07]  /*3d00*/  MOV R0, UR4 ;  /* 0x0000000400007c02 */ /* 0x000fce0008000f00 */
.L_x_62:
[----:B-1----:R-:W-:-:S04]  /*3d10*/  SHF.L.U32 R5, R3, 0x1f, RZ ;  /* 0x0000001f03057819 */ /* 0x002fc800000006ff */
[----:B------:R1:W2:Y:S03]  /*3d20*/  SYNCS.PHASECHK.TRANS64.TRYWAIT P0, [R0+URZ+0x1b8], R5 ;  /* 0x0001b805000075a7 */ /* 0x0002a600080011ff */
[----:B--2---:R-:W-:Y:S05]  /*3d30*/  @!P0 NANOSLEEP.SYNCS 0x989680 ;  /* 0x009896800000895d */ /* 0x004fea0003900000 */
[----:B------:R-:W2:Y:S02]  /*3d40*/  @!P0 SYNCS.PHASECHK.TRANS64 P0, [R0+URZ+0x1b8], R5 ;  /* 0x0001b805000085a7 */ /* 0x000ea400080010ff */
[----:B--2---:R-:W-:Y:S05]  /*3d50*/  @P0 EXIT ;  /* 0x000000000000094d */ /* 0x004fea0003800000 */
[----:B------:R-:W-:Y:S05]  /*3d60*/  BRA `(.L_x_62) ;  /* 0xfffffffc00e87947 */ /* 0x000fea000383ffff */
.L_x_58:
[----:B------:R-:W-:-:S09]  /*3d70*/  UISETP.NE.AND UP0, UPT, UR18, URZ, UPT ;  /* 0x000000ff1200728c */ /* 0x000fd2000bf05270 */
[----:B------:R-:W-:Y:S05]  /*3d80*/  BRA.U UP0, `(.L_x_63) ;  /* 0x0000000d001c7547 */ /* 0x000fea000b800000 */
[----:B------:R-:W2:Y:S01]  /*3d90*/  S2UR UR7, SR_CgaCtaId ;  /* 0x00000000000779c3 */ /* 0x000ea20000008800 */
[----:B------:R-:W-:Y:S01]  /*3da0*/  UMOV UR4, 0x40 ;  /* 0x0000004000047882 */ /* 0x000fe20000000000 */
[----:B------:R-:W-:Y:S01]  /*3db0*/  NOP ;  /* 0x0000000000007918 */ /* 0x000fe20000000000 */
[----:B------:R-:W-:Y:S01]  /*3dc0*/  UMOV UR6, 0x400 ;  /* 0x0000040000067882 */ /* 0x000fe20000000000 */
[----:B--2---:R-:W-:Y:S02]  /*3dd0*/  ULEA UR5, UR7, UR4, 0x18 ;  /* 0x0000000407057291 */ /* 0x004fe4000f8ec0ff */
[----:B------:R-:W-:-:S07]  /*3de0*/  ULEA UR6, UR7, UR6, 0x18 ;  /* 0x0000000607067291 */ /* 0x000fce000f8ec0ff */
[----:B------:R-:W2:Y:S02]  /*3df0*/  LDS.U8 R0, [UR5+0x1c] ;  /* 0x00001c05ff007984 */ /* 0x000ea40008000000 */
[----:B--2---:R-:W-:-:S13]  /*3e00*/  ISETP.NE.AND P0, PT, R0, RZ, PT ;  /* 0x000000ff0000720c */ /* 0x004fda0003f05270 */
[----:B------:R-:W-:Y:S05]  /*3e10*/  @P0 BRA `(.L_x_64) ;  /* 0x0000000000580947 */ /* 0x000fea0003800000 */
[----:B------:R-:W-:-:S13]  /*3e20*/  ELECT P0, URZ, PT ;  /* 0x0000000000ff782f */ /* 0x000fda0003800000 */
[----:B------:R-:W-:Y:S05]  /*3e30*/  @!P0 BRA `(.L_x_65) ;  /* 0x0000000000608947 */ /* 0x000fea0003800000 */
[----:B------:R-:W-:Y:S01]  /*3e40*/  UMOV UR4, 0x10 ;  /* 0x0000001000047882 */ /* 0x000fe20000000000 */
[----:B------:R-:W-:Y:S01]  /*3e50*/  HFMA2 R0, -RZ, RZ, 0, 5.9604644775390625e-08 ;  /* 0x00000001ff007431 */ /* 0x000fe200000001ff */
[----:B------:R-:W-:-:S03]  /*3e60*/  MOV R2, 0xffff ;  /* 0x0000ffff00027802 */ /* 0x000fc60000000f00 */
[----:B------:R-:W-:Y:S04]  /*3e70*/  DEPBAR.LE SB2, 0x36 ;  /* 0x0000ad800000791a */ /* 0x000fe80000000000 */
[----:B------:R-:W2:Y:S02]  /*3e80*/  UTCATOMSWS.FIND_AND_SET.ALIGN UP0, UR4, UR4 ;  /* 0x00000004000475e3 */ /* 0x000ea40008000800 */
[----:B--2---:R-:W-:Y:S01]  /*3e90*/  MOV R3, UR4 ;  /* 0x0000000400037c02 */ /* 0x004fe20008000f00 */
[----:B------:R-:W-:Y:S06]  /*3ea0*/  BRA.U UP0, `(.L_x_66) ;  /* 0x0000000100187547 */ /* 0x000fec000b800000 */
.L_x_67:
[----:B------:R-:W-:Y:S05]  /*3eb0*/  NANOSLEEP 0x64 ;  /* 0x000000640000795d */ /* 0x000fea0003800000 */
[----:B------:R-:W-:-:S05]  /*3ec0*/  UMOV UR4, 0x10 ;  /* 0x0000001000047882 */ /* 0x000fca0000000000 */
[----:B------:R-:W-:Y:S04]  /*3ed0*/  DEPBAR.LE SB2, 0x36 ;  /* 0x0000ad800000791a */ /* 0x000fe80000000000 */
[----:B------:R-:W2:Y:S02]  /*3ee0*/  UTCATOMSWS.FIND_AND_SET.ALIGN UP0, UR4, UR4 ;  /* 0x00000004000475e3 */ /* 0x000ea40008000800 */
[----:B--2---:R-:W-:Y:S01]  /*3ef0*/  MOV R3, UR4 ;  /* 0x0000000400037c02 */ /* 0x004fe20008000f00 */
[----:B------:R-:W-:Y:S05]  /*3f00*/  BRA.U !UP0, `(.L_x_67) ;  /* 0xfffffffd08e87547 */ /* 0x000fea000b83ffff */
.L_x_66:
[-C--:B------:R-:W-:Y:S02]  /*3f10*/  SHF.L.U32 R2, R2, R3.reuse, RZ ;  /* 0x0000000302027219 */ /* 0x080fe400000006ff */
[----:B------:R-:W-:Y:S01]  /*3f20*/  SHF.L.U32 R0, R0, R3, RZ ;  /* 0x0000000300007219 */ /* 0x000fe200000006ff */
[----:B------:R-:W-:Y:S02]  /*3f30*/  IMAD.SHL.U32 R3, R3, 0x20, RZ ;  /* 0x0000002003037824 */ /* 0x000fe400078e00ff */
[----:B------:R2:W-:Y:S04]  /*3f40*/  ATOMS.OR RZ, [UR5+0x14], R2 ;  /* 0x00001402ffff798c */ /* 0x0005e8000b000005 */
[----:B------:R2:W-:Y:S04]  /*3f50*/  ATOMS.OR RZ, [UR5+0x18], R0 ;  /* 0x00001800ffff798c */ /* 0x0005e8000b000005 */
[----:B------:R2:W-:Y:S01]  /*3f60*/  STS [UR6+0x200], R3 ;  /* 0x00020003ff007988 */ /* 0x0005e20008000806 */
[----:B------:R-:W-:Y:S05]  /*3f70*/  BRA `(.L_x_65) ;  /* 0x0000000000107947 */ /* 0x000fea0003800000 */
.L_x_64:
[----:B------:R-:W-:Y:S02]  /*3f80*/  MOV R0, 0xffffffff ;  /* 0xffffffff00007802 */ /* 0x000fe40000000f00 */
[----:B------:R-:W-:-:S03]  /*3f90*/  MOV R2, 0x3fc0 ;  /* 0x00003fc000027802 */ /* 0x000fc60000000f00 */
[----:B------:R2:W-:Y:S04]  /*3fa0*/  STS [UR6+0x200], R0 ;  /* 0x00020000ff007988 */ /* 0x0005e80008000806 */
[----:B-12--5:R-:W-:Y:S05]  /*3fb0*/  CALL.REL.NOINC `($__internal_1_$__cuda_sm10x_tcgen05_guardrail_trap_phase_invalid_during_alloc) ;  /* 0x0000006800a47944 */ /* 0x026fea0003c00000 */
.L_x_65:
[----:B------:R-:W-:Y:S05]  /*3fc0*/  WARPSYNC.ALL ;  /* 0x0000000000007948 */ /* 0x000fea0003800000 */
[----:B------:R-:W3:Y:S01]  /*3fd0*/  S2UR UR4, SR_CgaCtaId ;  /* 0x00000000000479c3 */ /* 0x000ee20000008800 */
[----:B------:R-:W-:Y:S01]  /*3fe0*/  UMOV UR14, 0x400 ;  /* 0x00000400000e7882 */ /* 0x000fe20000000000 */
[----:B------:R-:W-:-:S06]  /*3ff0*/  NOP ;  /* 0x0000000000007918 */ /* 0x000fcc0000000000 */
[----:B------:R-:W-:Y:S06]  /*4000*/  BAR.ARV 0x6, 0xa0 ;  /* 0x0182800000007b1d */ /* 0x000fec0000002000 */
[----:B------:R-:W4:Y:S01]  /*4010*/  LDCU.64 UR6, c[0x0][0x388] ;  /* 0x00007100ff0677ac */ /* 0x000f220008000a00 */
[----:B------:R-:W-:Y:S01]  /*4020*/  IMAD.MOV.U32 R8, RZ, RZ, 0x1 ;  /* 0x00000001ff087424 */ /* 0x000fe200078e00ff */
[----:B------:R-:W1:Y:S01]  /*4030*/  LDCU.64 UR8, c[0x0][0x390] ;  /* 0x00007200ff0877ac */ /* 0x000e620008000a00 */
[----:B------:R-:W-:Y:S01]  /*4040*/  UMOV UR17, URZ ;  /* 0x000000ff00117c82 */ /* 0x000fe20008000000 */
[----:B------:R-:W-:Y:S01]  /*4050*/  UMOV UR13, URZ ;  /* 0x000000ff000d7c82 */ /* 0x000fe20008000000 */
[----:B---3--:R-:W-:Y:S01]  /*4060*/  ULEA UR14, UR4, UR14, 0x18 ;  /* 0x0000000e040e7291 */ /* 0x008fe2000f8ec0ff */
[----:B------:R-:W-:Y:S01]  /*4070*/  UMOV UR20, 0x0 ;  /* 0x0000000000147882 */ /* 0x000fe20000000000 */
[----:B------:R-:W-:-:S02]  /*4080*/  UMOV UR21, 0x8210010 ;  /* 0x0821001000157882 */ /* 0x000fc40000000000 */
[----:B------:R-:W-:Y:S02]  /*4090*/  UIADD3 UR16, UPT, UPT, UR14, 0x20600, URZ ;  /* 0x000206000e107890 */ /* 0x000fe4000fffe0ff */
[----:B----4-:R-:W-:-:S03]  /*40a0*/  UIADD3 UR4, UPT, UPT, UR6, 0x1f, URZ ;  /* 0x0000001f06047890 */ /* 0x010fc6000fffe0ff */
[----:B------:R-:W2:Y:S01]  /*40b0*/  LDS R9, [UR14+0x200] ;  /* 0x0002000eff097984 */ /* 0x000ea20008000800 */
[----:B------:R-:W-:Y:S02]  /*40c0*/  USHF.R.U32.HI UR16, URZ, 0x4, UR16 ;  /* 0x00000004ff107899 */ /* 0x000fe40008011610 */
[----:B------:R-:W-:Y:S02]  /*40d0*/  USHF.R.S32.HI UR5, URZ, 0x1f, UR4 ;  /* 0x0000001fff057899 */ /* 0x000fe40008011404 */
[----:B------:R-:W-:Y:S02]  /*40e0*/  ULOP3.LUT UR16, UR16, 0x3fff, URZ, 0xc0, !UPT ;  /* 0x00003fff10107892 */ /* 0x000fe4000f8ec0ff */
[----:B------:R-:W-:Y:S02]  /*40f0*/  ULEA.HI UR4, UR5, UR4, URZ, 0x5 ;  /* 0x0000000405047291 */ /* 0x000fe4000f8f28ff */
[----:B------:R-:W-:Y:S02]  /*4100*/  UIADD3 UR5, UPT, UPT, UR14, 0x8600, URZ ;  /* 0x000086000e057890 */ /* 0x000fe4000fffe0ff */
[----:B------:R-:W-:-:S02]  /*4110*/  USHF.R.S32.HI UR4, URZ, 0x5, UR4 ;  /* 0x00000005ff047899 */ /* 0x000fc40008011404 */
[----:B------:R-:W-:Y:S02]  /*4120*/  USHF.R.U32.HI UR5, URZ, 0x4, UR5 ;  /* 0x00000004ff057899 */ /* 0x000fe40008011605 */
[----:B------:R-:W-:Y:S02]  /*4130*/  UIMAD UR4, UR4, UR7, URZ ;  /* 0x00000007040472a4 */ /* 0x000fe4000f8e02ff */
[----:B------:R-:W-:Y:S02]  /*4140*/  ULOP3.LUT UR5, UR5, 0x3fff, URZ, 0xc0, !UPT ;  /* 0x00003fff05057892 */ /* 0x000fe4000f8ec0ff */
[----:B-1----:R-:W-:Y:S02]  /*4150*/  UIMAD UR4, UR4, UR8, URZ ;  /* 0x00000008040472a4 */ /* 0x002fe4000f8e02ff */
[----:B------:R-:W-:Y:S02]  /*4160*/  ULOP3.LUT UR15, UR5, 0x10000, URZ, 0xfc, !UPT ;  /* 0x00010000050f7892 */ /* 0x000fe4000f8efcff */
[----:B------:R-:W-:-:S02]  /*4170*/  UIMAD UR6, UR4, UR9, URZ ;  /* 0x00000009040672a4 */ /* 0x000fc4000f8e02ff */
[----:B------:R-:W-:Y:S02]  /*4180*/  UIADD3 UR4, UPT, UPT, UR14, 0x1b8, URZ ;  /* 0x000001b80e047890 */ /* 0x000fe4000fffe0ff */
[----:B------:R-:W-:Y:S02]  /*4190*/  UIADD3 UR19, UPT, UPT, UR6, -0x1, URZ ;  /* 0xffffffff06137890 */ /* 0x000fe4000fffe0ff */
[----:B------:R-:W-:Y:S02]  /*41a0*/  UPRMT UR22, URZ, 0x654, UR4 ;  /* 0x00000654ff167896 */ /* 0x000fe40008000004 */
[----:B------:R-:W-:Y:S01]  /*41b0*/  UISETP.GE.AND UP3, UPT, UR6, 0x1, UPT ;  /* 0x000000010600788c */ /* 0x000fe2000bf66270 */
[C---:B--2---:R-:W-:Y:S01]  /*41c0*/  VIADD R3, R9.reuse, 0x80 ;  /* 0x0000008009037836 */ /* 0x044fe20000000000 */
[----:B------:R-:W-:-:S04]  /*41d0*/  LOP3.LUT R2, R9, 0xffff, RZ, 0xc0, !PT ;  /* 0x0000ffff09027812 */ /* 0x000fc800078ec0ff */
[----:B------:R-:W-:-:S05]  /*41e0*/  LOP3.LUT R3, R3, 0xffff, RZ, 0xc0, !PT ;  /* 0x0000ffff03037812 */ /* 0x000fca00078ec0ff */
[----:B------:R1:W-:Y:S02]  /*41f0*/  STL.64 [R1], R2 ;  /* 0x0000000201007387 */ /* 0x0003e40000100a00 */
[----:B-1----:R-:W-:-:S07]  /*4200*/  CS2R R2, SRZ ;  /* 0x0000000000027805 */ /* 0x002fce000001ff00 */
.L_x_74:
[----:B-1----:R-:W-:-:S04]  /*4210*/  SHF.L.U32 R5, R3, 0x1f, RZ ;  /* 0x0000001f03057819 */ /* 0x002fc800000006ff */
[----:B------:R-:W1:Y:S02]  /*4220*/  SYNCS.PHASECHK.TRANS64.TRYWAIT P0, [UR14+0x1b0], R5 ;  /* 0x0001b005ff0075a7 */ /* 0x000e64000800110e */
[----:B-12-4-:R-:W-:Y:S05]  /*4230*/  @!P0 BRA `(.L_x_68) ;  /* 0x0000006000b48947 */ /* 0x016fea0003800000 */
.L_x_174:
[----:B-1----:R-:W1:Y:S01]  /*4240*/  LDS.128 R4, [UR14+0x1f0] ;  /* 0x0001f00eff047984 */ /* 0x002e620008000c00 */
[----:B------:R-:W-:Y:S01]  /*4250*/  ULEA UR18, UR17, UR14, 0x3 ;  /* 0x0000000e11127291 */ /* 0x000fe2000f8e18ff */
[----:B------:R-:W-:Y:S01]  /*4260*/  SHF.L.U32 R0, R8, 0x1f, RZ ;  /* 0x0000001f08007819 */ /* 0x000fe200000006ff */
[----:B------:R-:W-:Y:S01]  /*4270*/  @!PT LDS RZ, [RZ] ;  /* 0x00000000fffff984 */ /* 0x000fe20000000800 */
[----:B------:R-:W-:Y:S01]  /*4280*/  @!PT LDS RZ, [RZ] ;  /* 0x00000000fffff984 */ /* 0x000fe20000000800 */
[----:B------:R-:W-:Y:S01]  /*4290*/  @!PT LDS RZ, [RZ] ;  /* 0x00000000fffff984 */ /* 0x000fe20000000800 */
[----:B------:R-:W-:Y:S01]  /*42a0*/  @!PT LDS RZ, [RZ] ;  /* 0x00000000fffff984 */ /* 0x000fe20000000800 */
[----:B------:R2:W-:Y:S06]  /*42b0*/  MEMBAR.ALL.CTA ;  /* 0x0000000000007992 */ /* 0x0005ec0000008000 */
[----:B--2---:R-:W2:Y:S02]  /*42c0*/  FENCE.VIEW.ASYNC.S ;  /* 0x00000000000073c6 */ /* 0x004ea40000000000 */
[----:B--2---:R-:W-:Y:S01]  /*42d0*/  SYNCS.ARRIVE.TRANS64.RED.A1T0 RZ, [UR22], RZ ;  /* 0x000000ffffff79a7 */ /* 0x004fe20008100416 */
[----:B------:R-:W2:Y:S01]  /*42e0*/  SYNCS.PHASECHK.TRANS64.TRYWAIT P0, [UR18+0x1d0], R0 ;  /* 0x0001d000ff0075a7 */ /* 0x000ea20008001112 */
[----:B-1----:R-:W-:Y:S01]  /*42f0*/  LOP3.LUT P2, RZ, R6, 0x1, RZ, 0xc0, !PT ;  /* 0x0000000106ff7812 */ /* 0x002fe2000784c0ff */
[----:B--2---:R-:W-:-:S12]  /*4300*/  @!P0 BRA `(.L_x_69) ;  /* 0x0000006000988947 */ /* 0x004fd80003800000 */
.L_x_176:
[----:B------:R-:W-:Y:S05]  /*4310*/  BRA.U !UP3, `(.L_x_70) ;  /* 0x000000010ba87547 */ /* 0x000fea000b800000 */
[----:B-1----:R-:W-:Y:S01]  /*4320*/  IMAD.U32 R0, RZ, RZ, UR17 ;  /* 0x00000011ff007e24 */ /* 0x002fe2000f8e00ff */
[----:B------:R-:W-:-:S04]  /*4330*/  ULEA UR4, UR13, UR14, 0x3 ;  /* 0x0000000e0d047291 */ /* 0x000fc8000f8e18ff */
[----:B------:R-:W-:Y:S02]  /*4340*/  LEA R4, R0, R1, 0x2 ;  /* 0x0000000100047211 */ /* 0x000fe400078e10ff */
[----:B------:R-:W-:Y:S01]  /*4350*/  SHF.L.U32 R0, R2, 0x1f, RZ ;  /* 0x0000001f02007819 */ /* 0x000fe200000006ff */
[----:B------:R-:W-:-:S03]  /*4360*/  UPLOP3.LUT UP2, UPT, UPT, UPT, UPT, 0x40, 0x4 ;  /* 0x000000000004789c */ /* 0x000fc60003f4e870 */
[----:B------:R-:W5:Y:S01]  /*4370*/  LDL R4, [R4] ;  /* 0x0000000004047983 */ /* 0x000f620000100800 */
[----:B------:R1:W2:Y:S01]  /*4380*/  SYNCS.PHASECHK.TRANS64.TRYWAIT P1, [UR4], R0 ;  /* 0x00000000ff0075a7 */ /* 0x0002a20008021104 */
[----:B------:R-:W-:Y:S01]  /*4390*/  UMOV UR10, UR19 ;  /* 0x00000013000a7c82 */ /* 0x000fe20008000000 */
[----:B------:R-:W-:-:S05]  /*43a0*/  UMOV UR4, UR13 ;  /* 0x0000000d00047c82 */ /* 0x000fca0008000000 */
.L_x_73:
[----:B------:R-:W-:Y:S01]  /*43b0*/  ULEA UR11, UR4, UR14, 0x3 ;  /* 0x0000000e040b7291 */ /* 0x000fe2000f8e18ff */
[----:B--234-:R-:W-:Y:S11]  /*43c0*/  @P1 BRA `(.L_x_71) ;  /* 0x00000000000c1947 */ /* 0x01cff60003800000 */
[----:B------:R-:W-:Y:S04]  /*43d0*/  SHF.L.U32 R5, R2, 0x1f, RZ ;  /* 0x0000001f02057819 */ /* 0x000fe800000006ff */
[----:B------:R-:W2:Y:S02]  /*43e0*/  SYNCS.PHASECHK.TRANS64.TRYWAIT P0, [UR11], R5 ;  /* 0x00000005ff0075a7 */ /* 0x000ea4000800110b */
[----:B--2---:R-:W-:Y:S05]  /*43f0*/  @!P0 BRA `(.L_x_72) ;  /* 0x0000006000748947 */ /* 0x004fea0003800000 */
.L_x_71:
[----:B------:R-:W-:Y:S01]  /*4400*/  UISETP.NE.AND UP0, UPT, UR10, URZ, UPT ;  /* 0x000000ff0a00728c */ /* 0x000fe2000bf05270 */
[----:B------:R-:W-:Y:S01]  /*4410*/  PLOP3.LUT P1, PT, PT, PT, PT, 0x80, 0x8 ;  /* 0x000000000008781c */ /* 0x000fe20003f2f070 */
[----:B------:R-:W-:Y:S02]  /*4420*/  UIADD3 UR5, UPT, UPT, UR4, 0x1, URZ ;  /* 0x0000000104057890 */ /* 0x000fe4000fffe0ff */
[----:B------:R-:W-:Y:S02]  /*4430*/  USHF.L.U32 UR4, UR4, 0x8, URZ ;  /* 0x0000000804047899 */ /* 0x000fe400080006ff */
[----:B------:R-:W-:Y:S01]  /*4440*/  UISETP.NE.AND UP1, UPT, UR5, 0x18, UPT ;  /* 0x000000180500788c */ /* 0x000fe2000bf25270 */
[----:B------:R-:W-:Y:S01]  /*4450*/  PLOP3.LUT P0, PT, PT, PT, UP0, 0x80, 0x8 ;  /* 0x000000000008781c */ /* 0x000fe20003f0f008 */
[----:B------:R-:W-:Y:S02]  /*4460*/  UIADD3 UR8, UPT, UPT, UR16, UR4, URZ ;  /* 0x0000000410087290 */ /* 0x000fe4000fffe0ff */
[----:B------:R-:W-:Y:S02]  /*4470*/  USEL UR6, URZ, 0x1, UP1 ;  /* 0x00000001ff067887 */ /* 0x000fe40008800000 */
[----:B------:R-:W-:Y:S01]  /*4480*/  USEL UR13, UR5, URZ, UP1 ;  /* 0x000000ff050d7287 */ /* 0x000fe20008800000 */
[----:B------:R-:W-:Y:S01]  /*4490*/  UMOV UR9, 0x40004040 ;  /* 0x4000404000097882 */ /* 0x000fe20000000000 */
[----:B------:R-:W-:Y:S02]  /*44a0*/  UMOV UR7, 0xc0004010 ;  /* 0xc000401000077882 */ /* 0x000fe40000000000 */
[----:B------:R-:W-:Y:S01]  /*44b0*/  @UP0 ULEA UR5, UR13, UR14, 0x3 ;  /* 0x0000000e0d050291 */ /* 0x000fe2000f8e18ff */
[----:B------:R-:W-:Y:S01]  /*44c0*/  LOP3.LUT R2, R2, UR6, RZ, 0x3c, !PT ;  /* 0x0000000602027c12 */ /* 0x000fe2000f8e3cff */
[----:B------:R-:W-:Y:S02]  /*44d0*/  UIADD3 UR6, UPT, UPT, UR4, UR15, URZ ;  /* 0x0000000f04067290 */ /* 0x000fe4000fffe0ff */
[----:B------:R-:W-:Y:S01]  /*44e0*/  UIADD3 UR4, UPT, UPT, UR10, 0x1, URZ ;  /* 0x000000010a047890 */ /* 0x000fe2000fffe0ff */
[----:B-1----:R-:W-:Y:S01]  /*44f0*/  @P0 SHF.L.U32 R0, R2, 0x1f, RZ ;  /* 0x0000001f02000819 */ /* 0x002fe200000006ff */
[----:B------:R-:W-:Y:S02]  /*4500*/  UIADD3 UR10, UPT, UPT, UR10, -0x1, URZ ;  /* 0xffffffff0a0a7890 */ /* 0x000fe4000fffe0ff */
[----:B------:R-:W-:Y:S01]  /*4510*/  UISETP.GT.U32.AND UP0, UPT, UR4, 0x1, UPT ;  /* 0x000000010400788c */ /* 0x000fe2000bf04070 */
[----:B------:R3:W4:Y:S01]  /*4520*/  @P0 SYNCS.PHASECHK.TRANS64.TRYWAIT P1, [UR5], R0 ;  /* 0x00000000ff0005a7 */ /* 0x0007220008021105 */
[----:B------:R-:W-:Y:S11]  /*4530*/  ELECT P0, URZ, PT ;  /* 0x0000000000ff782f */ /* 0x000ff60003800000 */
[----:B------:R-:W-:Y:S02]  /*4540*/  @!UPT UIADD3 URZ, UPT, UPT, URZ, URZ, URZ ;  /* 0x000000fffffff290 */ /* 0x000fe4000fffe0ff */
[----:B-----5:R-:W-:Y:S01]  /*4550*/  @P0 R2UR.BROADCAST UR12, R4 ;  /* 0x00000000040c02ca */ /* 0x020fe200008e0000 */
[----:B------:R-:W-:Y:S01]  /*4560*/  UIADD3 UR5, UPT, UPT, UR11, 0xc0, URZ ;  /* 0x000000c00b057890 */ /* 0x000fe2000fffe0ff */
[----:B------:R-:W-:Y:S11]  /*4570*/  UMOV UR4, UR13 ;  /* 0x0000000d00047c82 */ /* 0x000ff60008000000 */
[----:B------:R3:W-:Y:S01]  /*4580*/  UTCQMMA gdesc[UR6], gdesc[UR8], tmem[UR12], tmem[UR20], idesc[UR21], UP2 ;  /* 0x00ff1408060075ea */ /* 0x0007e2000900030c */
[----:B------:R-:W-:Y:S01]  /*4590*/  UPLOP3.LUT UP2, UPT, UPT, UPT, UPT, 0x80, 0x8 ;  /* 0x000000000008789c */ /* 0x000fe20003f4f070 */
[----:B------:R3:W-:Y:S01]  /*45a0*/  UTCBAR [UR5], URZ ;  /* 0x000000ff050073e9 */ /* 0x0007e200080000ff */
[----:B------:R-:W-:Y:S09]  /*45b0*/  BRA.U UP0, `(.L_x_73) ;  /* 0xfffffffd007c7547 */ /* 0x000ff2000b83ffff */
.L_x_70:
[----:B------:R-:W-:Y:S01]  /*45c0*/  UIADD3 UR4, UPT, UPT, UR17, 0x1, URZ ;  /* 0x0000000111047890 */ /* 0x000fe2000fffe0ff */
[----:B------:R-:W-:Y:S01]  /*45d0*/  LOP3.LUT R3, R3, 0x1, RZ, 0x3c, !PT ;  /* 0x0000000103037812 */ /* 0x000fe200078e3cff */
[----:B---3--:R-:W-:Y:S02]  /*45e0*/  UIADD3 UR5, UPT, UPT, UR18, 0x1c0, URZ ;  /* 0x000001c012057890 */ /* 0x008fe4000fffe0ff */
[----:B------:R-:W-:-:S04]  /*45f0*/  UISETP.NE.AND UP0, UPT, UR4, 0x2, UPT ;  /* 0x000000020400788c */ /* 0x000fc8000bf05270 */
[----:B------:R-:W-:Y:S02]  /*4600*/  USEL UR6, URZ, 0x1, UP0 ;  /* 0x00000001ff067887 */ /* 0x000fe40008000000 */
[----:B------:R-:W-:Y:S01]  /*4610*/  USEL UR17, UR4, URZ, UP0 ;  /* 0x000000ff04117287 */ /* 0x000fe20008000000 */
[----:B------:R2:W-:Y:S03]  /*4620*/  UTCBAR [UR5], URZ ;  /* 0x000000ff050073e9 */ /* 0x0005e600080000ff */
[----:B------:R-:W-:Y:S01]  /*4630*/  LOP3.LUT R8, R8, UR6, RZ, 0x3c, !PT ;  /* 0x0000000608087c12 */ /* 0x000fe2000f8e3cff */
[----:B------:R-:W-:Y:S07]  /*4640*/  @P2 BRA `(.L_x_74) ;  /* 0xfffffff800f02947 */ /* 0x000fee000383ffff */
[----:B------:R-:W3:Y:S01]  /*4650*/  S2UR UR6, SR_CgaCtaId ;  /* 0x00000000000679c3 */ /* 0x000ee20000008800 */
[----:B------:R-:W-:Y:S01]  /*4660*/  ELECT P0, URZ, PT ;  /* 0x0000000000ff782f */ /* 0x000fe20003800000 */
[----:B-1----:R-:W-:Y:S01]  /*4670*/  IMAD.MOV.U32 R0, RZ, RZ, 0x1 ;  /* 0x00000001ff007424 */ /* 0x002fe200078e00ff */
[----:B------:R-:W-:Y:S01]  /*4680*/  UIADD3 UR14, UPT, UPT, UR14, 0x1d0, URZ ;  /* 0x000001d00e0e7890 */ /* 0x000fe2000fffe0ff */
[----:B------:R-:W-:Y:S01]  /*4690*/  SHF.L.U32 R3, R8, 0x1f, RZ ;  /* 0x0000001f08037819 */ /* 0x000fe200000006ff */
[----:B------:R-:W-:-:S03]  /*46a0*/  UMOV UR4, 0x40 ;  /* 0x0000004000047882 */ /* 0x000fc60000000000 */
[----:B------:R-:W-:Y:S01]  /*46b0*/  UVIRTCOUNT.DEALLOC.SMPOOL 0x80 ;  /* 0x000000800000784c */ /* 0x000fe20000000000 */
[----:B---3--:R-:W-:Y:S02]  /*46c0*/  ULEA UR6, UR6, UR4, 0x18 ;  /* 0x0000000406067291 */ /* 0x008fe4000f8ec0ff */
[----:B------:R-:W-:-:S07]  /*46d0*/  ULEA UR4, UR17, UR14, 0x3 ;  /* 0x0000000e11047291 */ /* 0x000fce000f8e18ff */
[----:B------:R1:W-:Y:S02]  /*46e0*/  @P0 STS.U8 [UR6+0x1c], R0 ;  /* 0x00001c00ff000988 */ /* 0x0003e40008000006 */
[----:B------:R-:W3:Y:S02]  /*46f0*/  SYNCS.PHASECHK.TRANS64.TRYWAIT P0, [UR4], R3 ;  /* 0x00000003ff0075a7 */ /* 0x000ee40008001104 */
[----:B-1-3--:R-:W-:Y:S05]  /*4700*/  @!P0 BRA `(.L_x_75) ;  /* 0x0000005c00c88947 */ /* 0x00afea0003800000 */
.L_x_179:
[----:B------:R-:W-:-:S04]  /*4710*/  UIADD3 UR4, UPT, UPT, UR17, 0x1, URZ ;  /* 0x0000000111047890 */ /* 0x000fc8000fffe0ff */
[----:B------:R-:W-:-:S04]  /*4720*/  UISETP.NE.AND UP0, UPT, UR4, 0x2, UPT ;  /* 0x000000020400788c */ /* 0x000fc8000bf05270 */
[----:B--2---:R-:W-:Y:S02]  /*4730*/  USEL UR5, URZ, 0x1, UP0 ;  /* 0x00000001ff057887 */ /* 0x004fe40008000000 */
[----:B------:R-:W-:-:S04]  /*4740*/  USEL UR4, UR4, URZ, UP0 ;  /* 0x000000ff04047287 */ /* 0x000fc80008000000 */
[----:B------:R-:W-:Y:S01]  /*4750*/  ULEA UR4, UR4, UR14, 0x3 ;  /* 0x0000000e04047291 */ /* 0x000fe2000f8e18ff */
[----:B-1----:R-:W-:-:S04]  /*4760*/  LOP3.LUT R3, R8, UR5, RZ, 0x3c, !PT ;  /* 0x0000000508037c12 */ /* 0x002fc8000f8e3cff */
[----:B------:R-:W-:-:S04]  /*4770*/  SHF.L.U32 R3, R3, 0x1f, RZ ;  /* 0x0000001f03037819 */ /* 0x000fc800000006ff */
[----:B------:R-:W1:Y:S02]  /*4780*/  SYNCS.PHASECHK.TRANS64.TRYWAIT P0, [UR4], R3 ;  /* 0x00000003ff0075a7 */ /* 0x000e640008001104 */
[----:B-1----:R-:W-:Y:S05]  /*4790*/  @!P0 BRA `(.L_x_76) ;  /* 0x0000005c00bc8947 */ /* 0x002fea0003800000 */
.L_x_181:
[----:B------:R-:W-:Y:S01]  /*47a0*/  NOP ;  /* 0x0000000000007918 */ /* 0x000fe20000000000 */
[----:B-1----:R-:W1:Y:S01]  /*47b0*/  LDS R0, [UR6+0x14] ;  /* 0x00001406ff007984 */ /* 0x002e620008000800 */
[----:B------:R-:W-:Y:S01]  /*47c0*/  LOP3.LUT R2, R9, 0xffff, RZ, 0xc0, !PT ;  /* 0x0000ffff09027812 */ /* 0x000fe200078ec0ff */
[----:B------:R-:W-:Y:S02]  /*47d0*/  IMAD.MOV.U32 R3, RZ, RZ, 0xffff ;  /* 0x0000ffffff037424 */ /* 0x000fe400078e00ff */
[----:B------:R-:W-:Y:S01]  /*47e0*/  IMAD.MOV.U32 R5, RZ, RZ, 0x1 ;  /* 0x00000001ff057424 */ /* 0x000fe200078e00ff */
[----:B------:R-:W-:-:S04]  /*47f0*/  SHF.R.U32.HI R2, RZ, 0x5, R2 ;  /* 0x00000005ff027819 */ /* 0x000fc80000011602 */
[-C--:B------:R-:W-:Y:S02]  /*4800*/  SHF.L.U32 R3, R3, R2.reuse, RZ ;  /* 0x0000000203037219 */ /* 0x080fe400000006ff */
[----:B------:R-:W-:Y:S02]  /*4810*/  SHF.L.U32 R5, R5, R2, RZ ;  /* 0x0000000205057219 */ /* 0x000fe400000006ff */
[----:B-1----:R-:W-:-:S04]  /*4820*/  LOP3.LUT R0, R0, R3, RZ, 0xc0, !PT ;  /* 0x0000000300007212 */ /* 0x002fc800078ec0ff */
[----:B------:R-:W-:-:S13]  /*4830*/  ISETP.NE.AND P0, PT, R0, R3, PT ;  /* 0x000000030000720c */ /* 0x000fda0003f05270 */
[----:B------:R-:W-:Y:S05]  /*4840*/  @P0 BRA `(.L_x_77) ;  /* 0x00000000005c0947 */ /* 0x000fea0003800000 */
[----:B------:R-:W1:Y:S02]  /*4850*/  LDS R0, [UR6+0x18] ;  /* 0x00001806ff007984 */ /* 0x000e640008000800 */
[----:B-1----:R-:W-:-:S04]  /*4860*/  LOP3.LUT R0, R0, R5, RZ, 0xc0, !PT ;  /* 0x0000000500007212 */ /* 0x002fc800078ec0ff */
[----:B------:R-:W-:-:S13]  /*4870*/  ISETP.NE.AND P0, PT, R0, R5, PT ;  /* 0x000000050000720c */ /* 0x000fda0003f05270 */
[----:B------:R-:W-:Y:S05]  /*4880*/  @P0 BRA `(.L_x_78) ;  /* 0x0000000000400947 */ /* 0x000fea0003800000 */
[----:B------:R-:W-:Y:S01]  /*4890*/  R2UR UR4, R3 ;  /* 0x00000000030472ca */ /* 0x000fe200000e0000 */
[----:B------:R-:W1:Y:S01]  /*48a0*/  S2R R2, SR_LANEID ;  /* 0x0000000000027919 */ /* 0x000e620000000000 */
[----:B------:R-:W-:-:S04]  /*48b0*/  LOP3.LUT R5, RZ, R5, RZ, 0x33, !PT ;  /* 0x00000005ff057212 */ /* 0x000fc800078e33ff */
[----:B------:R-:W2:Y:S07]  /*48c0*/  REDUX UR7, R5 ;  /* 0x00000000050773c4 */ /* 0x000eae0000000000 */
[----:B------:R-:W-:-:S03]  /*48d0*/  ULOP3.LUT UR5, URZ, UR4, URZ, 0x33, !UPT ;  /* 0x00000004ff057292 */ /* 0x000fc6000f8e33ff */
[----:B------:R-:W-:Y:S02]  /*48e0*/  VOTEU.ANY UR4, UPT, PT ;  /* 0x0000000000047886 */ /* 0x000fe400038e0100 */
[----:B------:R-:W-:Y:S01]  /*48f0*/  UFLO.U32 UR4, UR4 ;  /* 0x00000004000472bd */ /* 0x000fe200080e0000 */
[----:B------:R-:W-:-:S04]  /*4900*/  IMAD.U32 R0, RZ, RZ, UR5 ;  /* 0x00000005ff007e24 */ /* 0x000fc8000f8e00ff */
[----:B------:R-:W3:Y:S02]  /*4910*/  REDUX UR8, R0 ;  /* 0x00000000000873c4 */ /* 0x000ee40000000000 */
[----:B------:R1:W-:Y:S02]  /*4920*/  UTCATOMSWS.AND URZ, UR5 ;  /* 0x0000000500ff79e3 */ /* 0x0003e40008000000 */
[----:B-1----:R-:W-:Y:S01]  /*4930*/  ISETP.EQ.U32.AND P0, PT, R2, UR4, PT ;  /* 0x0000000402007c0c */ /* 0x002fe2000bf02070 */
[----:B--2---:R-:W-:Y:S02]  /*4940*/  IMAD.U32 R2, RZ, RZ, UR7 ;  /* 0x00000007ff027e24 */ /* 0x004fe4000f8e00ff */
[----:B---3--:R-:W-:-:S10]  /*4950*/  IMAD.U32 R3, RZ, RZ, UR8 ;  /* 0x00000008ff037e24 */ /* 0x008fd4000f8e00ff */
[----:B------:R1:W-:Y:S04]  /*4960*/  @P0 ATOMS.AND RZ, [UR6+0x14], R3 ;  /* 0x00001403ffff098c */ /* 0x0003e8000a800006 */
[----:B------:R1:W-:Y:S01]  /*4970*/  @P0 ATOMS.AND RZ, [UR6+0x18], R2 ;  /* 0x00001802ffff098c */ /* 0x0003e2000a800006 */
[----:B------:R-:W-:Y:S05]  /*4980*/  BRA `(.L_x_79) ;  /* 0x0000000000147947 */ /* 0x000fea0003800000 */
.L_x_78:
[----:B------:R-:W-:Y:S02]  /*4990*/  MOV R2, 0x49b0 ;  /* 0x000049b000027802 */ /* 0x000fe40000000f00 */
[----:B----45:R-:W-:Y:S05]  /*49a0*/  CALL.REL.NOINC `($__internal_0_$__cuda_sm10x_tcgen05_guardrail_trap_col_being_dealloced_not_returned_by_alloc) ;  /* 0x00000060001c7944 */ /* 0x030fea0003c00000 */
[----:B------:R-:W-:Y:S05]  /*49b0*/  BRA `(.L_x_79) ;  /* 0x0000000000087947 */ /* 0x000fea0003800000 */
.L_x_77:
[----:B------:R-:W-:Y:S02]  /*49c0*/  MOV R2, 0x49e0 ;  /* 0x000049e000027802 */ /* 0x000fe40000000f00 */
[----:B----45:R-:W-:Y:S05]  /*49d0*/  CALL.REL.NOINC `($__internal_2_$__cuda_sm10x_tcgen05_guardrail_trap_unallocated_columns_being_dealloced) ;  /* 0x0000006000287944 */ /* 0x030fea0003c00000 */
.L_x_79:
[----:B------:R-:W-:Y:S01]  /*49e0*/  NOP ;  /* 0x0000000000007918 */ /* 0x000fe20000000000 */
[----:B------:R-:W-:Y:S05]  /*49f0*/  EXIT ;  /* 0x000000000000794d */ /* 0x000fea0003800000 */
.L_x_63:
[----:B------:R-:W-:-:S09]  /*4a00*/  UISETP.NE.OR UP0, UPT, UR18, 0x3, !UP3 ;  /* 0x000000031200788c */ /* 0x000fd2000df05670 */
[----:B------:R-:W-:Y:S05]  /*4a10*/  BRA.U UP0, `(.L_x_80) ;  /* 0x0000001100047547 */ /* 0x000fea000b800000 */
[----:B------:R-:W2:Y:S01]  /*4a20*/  LDCU.64 UR4, c[0x0][0x988] ;  /* 0x00013100ff0477ac */ /* 0x000ea20008000a00 */
[----:B------:R-:W3:Y:S01]  /*4a30*/  S2UR UR10, SR_CgaCtaId ;  /* 0x00000000000a79c3 */ /* 0x000ee20000008800 */
[----:B------:R-:W-:Y:S01]  /*4a40*/  R2UR UR44, R135 ;  /* 0x00000000872c72ca */ /* 0x000fe200000e0000 */
[----:B------:R-:W-:Y:S01]  /*4a50*/  HFMA2 R8, -RZ, RZ, 0, 0 ;  /* 0x00000000ff087431 */ /* 0x000fe200000001ff */
[----:B------:R-:W4:Y:S01]  /*4a60*/  LDCU UR37, c[0x0][0x370] ;  /* 0x00006e00ff2577ac */ /* 0x000f220008000800 */
[----:B------:R-:W-:Y:S01]  /*4a70*/  R2UR UR38, R160 ;  /* 0x00000000a02672ca */ /* 0x000fe200000e0000 */
[----:B------:R-:W-:Y:S01]  /*4a80*/  IMAD.MOV.U32 R10, RZ, RZ, 0x1 ;  /* 0x00000001ff0a7424 */ /* 0x000fe200078e00ff */
[----:B------:R-:W4:Y:S02]  /*4a90*/  LDCU.128 UR28, c[0x0][0xc10] ;  /* 0x00018200ff1c77ac */ /* 0x000f240008000c00 */
[----:B------:R-:W1:Y:S01]  /*4aa0*/  LDC.64 R12, c[0x0][0x348] ;  /* 0x0000d200ff0c7b82 */ /* 0x000e620000000a00 */
[----:B------:R-:W-:Y:S01]  /*4ab0*/  IMAD.MOV.U32 R3, RZ, RZ, 0x2000 ;  /* 0x00002000ff037424 */ /* 0x000fe200078e00ff */
[----:B------:R-:W3:Y:S01]  /*4ac0*/  LDCU UR36, c[0x0][0x374] ;  /* 0x00006e80ff2477ac */ /* 0x000ee20008000800 */
[----:B------:R-:W3:Y:S01]  /*4ad0*/  LDCU.64 UR26, c[0x0][0x990] ;  /* 0x00013200ff1a77ac */ /* 0x000ee20008000a00 */
[----:B------:R-:W1:Y:S01]  /*4ae0*/  LDCU UR17, c[0x0][0xc0c] ;  /* 0x00018180ff1177ac */ /* 0x000e620008000800 */
[----:B--2---:R-:W-:Y:S01]  /*4af0*/  UISETP.NE.U32.AND UP0, UPT, UR4, URZ, UPT ;  /* 0x000000ff0400728c */ /* 0x004fe2000bf05070 */
[----:B------:R-:W2:Y:S01]  /*4b00*/  LDCU.128 UR32, c[0x0][0xa80] ;  /* 0x00015000ff2077ac */ /* 0x000ea20008000c00 */
[----:B------:R-:W2:Y:S01]  /*4b10*/  LDCU UR53, c[0x0][0xc20] ;  /* 0x00018400ff3577ac */ /* 0x000ea20008000800 */
[----:B------:R-:W2:Y:S01]  /*4b20*/  LDCU UR4, c[0x0][0xc30] ;  /* 0x00018600ff0477ac */ /* 0x000ea20008000800 */
[----:B------:R-:W2:Y:S01]  /*4b30*/  LDCU.128 UR40, c[0x0][0xa90] ;  /* 0x00015200ff2877ac */ /* 0x000ea20008000c00 */
[----:B------:R-:W-:Y:S01]  /*4b40*/  UMOV UR22, 0x400 ;  /* 0x0000040000167882 */ /* 0x000fe20000000000 */
[----:B----4-:R-:W-:-:S02]  /*4b50*/  UIMAD.WIDE.U32 UR6, UR37, UR28, URZ ;  /* 0x0000001c250672a5 */ /* 0x010fc4000f8e00ff */
[----:B---3--:R-:W-:Y:S02]  /*4b60*/  UIMAD.WIDE.U32 UR8, UR36, UR31, URZ ;  /* 0x0000001f240872a5 */ /* 0x008fe4000f8e00ff */
[----:B------:R-:W-:Y:S02]  /*4b70*/  ULEA UR22, UR10, UR22, 0x18 ;  /* 0x000000160a167291 */ /* 0x000fe4000f8ec0ff */
[----:B------:R-:W-:Y:S02]  /*4b80*/  UISETP.NE.AND.EX UP5, UPT, UR5, URZ, UPT, UP0 ;  /* 0x000000ff0500728c */ /* 0x000fe4000bfa5300 */
[----:B------:R-:W-:Y:S02]  /*4b90*/  UISETP.NE.U32.AND UP6, UPT, UR26, URZ, UPT ;  /* 0x000000ff1a00728c */ /* 0x000fe4000bfc5070 */
[----:B------:R-:W-:Y:S02]  /*4ba0*/  UIADD3 UR46, UPT, UPT, UR22, 0x188, URZ ;  /* 0x00000188162e7890 */ /* 0x000fe4000fffe0ff */
[----:B------:R-:W-:-:S02]  /*4bb0*/  UIADD3 UR45, UPT, UPT, UR22, 0x1b8, URZ ;  /* 0x000001b8162d7890 */ /* 0x000fc4000fffe0ff */
[----:B------:R-:W-:Y:S02]  /*4bc0*/  UIADD3 UR25, UPT, UPT, UR22, 0x180, URZ ;  /* 0x0000018016197890 */ /* 0x000fe4000fffe0ff */
[----:B-1----:R-:W-:Y:S02]  /*4bd0*/  UISETP.NE.AND UP0, UPT, UR39, 0x1, UPT ;  /* 0x000000012700788c */ /* 0x002fe4000bf05270 */
[----:B------:R-:W-:Y:S02]  /*4be0*/  UISETP.GE.AND UP2, UPT, UR39, 0x1, UPT ;  /* 0x000000012700788c */ /* 0x000fe4000bf46270 */
[----:B------:R-:W-:Y:S01]  /*4bf0*/  UISETP.NE.AND UP0, UPT, UR17, 0x1, UPT ;  /* 0x000000011100788c */ /* 0x000fe2000bf05270 */
[----:B------:R-:W-:Y:S01]  /*4c00*/  UMOV UR49, UR7 ;  /* 0x0000000700317c82 */ /* 0x000fe20008000000 */
[----:B------:R-:W-:Y:S01]  /*4c10*/  UMOV UR48, UR9 ;  /* 0x0000000900307c82 */ /* 0x000fe20008000000 */
[----:B------:R-:W-:Y:S02]  /*4c20*/  UISETP.NE.AND UP2, UPT, UR30, 0x1, UPT ;  /* 0x000000011e00788c */ /* 0x000fe4000bf45270 */
[----:B--2---:R-:W-:Y:S01]  /*4c30*/  UISETP.NE.AND UP0, UPT, UR32, 0x1, UPT ;  /* 0x000000012000788c */ /* 0x004fe2000bf05270 */
[----:B------:R-:W1:Y:S01]  /*4c40*/  LDCU UR54, c[0x0][0xaa0] ;  /* 0x00015400ff3677ac */ /* 0x000e620008000800 */
[----:B------:R-:W-:Y:S01]  /*4c50*/  UPLOP3.LUT UP4, UPT, UPT, UPT, UPT, 0x40, 0x4 ;  /* 0x000000000004789c */ /* 0x000fe20003f8e870 */
[----:B------:R-:W2:Y:S01]  /*4c60*/  LDCU.64 UR18, c[0x0][0xc28] ;  /* 0x00018500ff1277ac */ /* 0x000ea20008000a00 */
[----:B------:R-:W-:-:S02]  /*4c70*/  UISETP.NE.AND.EX UP6, UPT, UR27, URZ, UPT, UP6 ;  /* 0x000000ff1b00728c */ /* 0x000fc4000bfc5360 */
[----:B------:R-:W-:Y:S02]  /*4c80*/  UPRMT UR46, UR10, 0x654, UR46 ;  /* 0x000006540a2e7896 */ /* 0x000fe4000800002e */
[----:B------:R-:W-:Y:S02]  /*4c90*/  UPRMT UR45, URZ, 0x654, UR45 ;  /* 0x00000654ff2d7896 */ /* 0x000fe4000800002d */
[----:B------:R-:W-:Y:S02]  /*4ca0*/  UPRMT UR47, UR10, 0x654, UR25 ;  /* 0x000006540a2f7896 */ /* 0x000fe40008000019 */
[----:B------:R-:W-:Y:S02]  /*4cb0*/  USHF.R.U32.HI UR49, URZ, UR29, UR49 ;  /* 0x0000001dff317299 */ /* 0x000fe40008011631 */
[----:B------:R-:W-:Y:S02]  /*4cc0*/  USHF.R.U32.HI UR48, URZ, UR53, UR48 ;  /* 0x00000035ff307299 */ /* 0x000fe40008011630 */
[----:B------:R-:W-:-:S02]  /*4cd0*/  UISETP.NE.AND UP3, UPT, UR4, 0x1, UPT ;  /* 0x000000010400788c */ /* 0x000fc4000bf65270 */
[----:B------:R-:W-:Y:S02]  /*4ce0*/  UISETP.NE.AND UP2, UPT, UR35, 0x1, UPT ;  /* 0x000000012300788c */ /* 0x000fe4000bf45270 */
[----:B-1----:R-:W-:-:S11]  /*4cf0*/  UISETP.NE.AND UP0, UPT, UR42, 0x1, UPT ;  /* 0x000000012a00788c */ /* 0x002fd6000bf05270 */
.L_x_89:
[----:B------:R-:W-:Y:S04]  /*4d00*/  SHF.L.U32 R5, R8, 0x1f, RZ ;  /* 0x0000001f08057819 */ /* 0x000fe800000006ff */
[----:B-1----:R-:W1:Y:S02]  /*4d10*/  SYNCS.PHASECHK.TRANS64.TRYWAIT P0, [UR22+0x1b0], R5 ;  /* 0x0001b005ff0075a7 */ /* 0x002e640008001116 */
[----:B-1----:R-:W-:Y:S05]  /*4d20*/  @!P0 BRA `(.L_x_81) ;  /* 0x0000005800708947 */ /* 0x002fea0003800000 */
.L_x_183:
[----:B-1----:R-:W1:Y:S01]  /*4d30*/  LDS.128 R4, [UR22+0x1f0] ;  /* 0x0001f016ff047984 */ /* 0x002e620008000c00 */
[----:B------:R-:W-:Y:S01]  /*4d40*/  UISETP.GE.AND UP0, UPT, UR39, 0x1, UPT ;  /* 0x000000012700788c */ /* 0x000fe2000bf06270 */
[----:B------:R-:W-:Y:S01]  /*4d50*/  @!PT LDS RZ, [RZ] ;  /* 0x00000000fffff984 */ /* 0x000fe20000000800 */
[----:B------:R-:W-:Y:S01]  /*4d60*/  @!PT LDS RZ, [RZ] ;  /* 0x00000000fffff984 */ /* 0x000fe20000000800 */
[----:B------:R-:W-:Y:S01]  /*4d70*/  @!PT LDS RZ, [RZ] ;  /* 0x00000000fffff984 */ /* 0x000fe20000000800 */
[----:B------:R-:W-:Y:S01]  /*4d80*/  @!PT LDS RZ, [RZ] ;  /* 0x00000000fffff984 */ /* 0x000fe20000000800 */
[----:B------:R3:W-:Y:S06]  /*4d90*/  MEMBAR.ALL.CTA ;  /* 0x0000000000007992 */ /* 0x0007ec0000008000 */
[----:B---3--:R-:W3:Y:S02]  /*4da0*/  FENCE.VIEW.ASYNC.S ;  /* 0x00000000000073c6 */ /* 0x008ee40000000000 */
[----:B---3--:R-:W-:Y:S01]  /*4db0*/  SYNCS.ARRIVE.TRANS64.RED.A1T0 RZ, [UR45], RZ ;  /* 0x000000ffffff79a7 */ /* 0x008fe2000810042d */
[----:B-1----:R-:W-:Y:S11]  /*4dc0*/  LOP3.LUT P0, RZ, R6, 0x1, RZ, 0xc0, !PT ;  /* 0x0000000106ff7812 */ /* 0x002ff6000780c0ff */
[----:B------:R-:W-:Y:S02]  /*4dd0*/  @!UPT UIADD3 URZ, UPT, UPT, URZ, URZ, URZ ;  /* 0x000000fffffff290 */ /* 0x000fe4000fffe0ff */
[----:B------:R-:W-:Y:S01]  /*4de0*/  VOTEU.ANY UP2, P0 ;  /* 0x0000000000ff7886 */ /* 0x000fe20000040100 */
[----:B------:R-:W-:Y:S11]  /*4df0*/  PLOP3.LUT P0, PT, PT, PT, UP2, 0x80, 0x8 ;  /* 0x000000000008781c */ /* 0x000ff60003f0f028 */
[----:B------:R-:W-:Y:S02]  /*4e00*/  @!UPT UIADD3 URZ, UPT, UPT, URZ, URZ, URZ ;  /* 0x000000fffffff290 */ /* 0x000fe4000fffe0ff */
[----:B------:R-:W-:Y:S02]  /*4e10*/  @P0 MOV R2, R4 ;  /* 0x0000000400020202 */ /* 0x000fe40000000f00 */
[----:B------:R-:W-:Y:S02]  /*4e20*/  @P0 LOP3.LUT R0, R5, 0xffff, RZ, 0xc0, !PT ;  /* 0x0000ffff05000812 */ /* 0x000fe400078ec0ff */
[----:B------:R-:W-:Y:S02]  /*4e30*/  @P0 R2UR UR5, R2 ;  /* 0x00000000020502ca */ /* 0x000fe400000e0000 */
[----:B------:R-:W-:Y:S11]  /*4e40*/  @P0 R2UR UR4, R0 ;  /* 0x00000000000402ca */ /* 0x000ff600000e0000 */
[----:B------:R-:W-:Y:S02]  /*4e50*/  @UP2 UMOV UR16, UR5 ;  /* 0x0000000500102c82 */ /* 0x000fe40008000000 */
[----:B------:R-:W-:Y:S01]  /*4e60*/  @UP2 UMOV UR15, UR4 ;  /* 0x00000004000f2c82 */ /* 0x000fe20008000000 */
[----:B------:R-:W-:Y:S05]  /*4e70*/  BRA.U !UP0, `(.L_x_82) ;  /* 0x0000000108c07547 */ /* 0x000fea000b800000 */
[----:B------:R-:W-:Y:S02]  /*4e80*/  UIMAD.WIDE.U32 UR8, UR15, UR31, URZ ;  /* 0x0000001f0f0872a5 */ /* 0x000fe4000f8e00ff */
[----:B------:R-:W-:Y:S02]  /*4e90*/  UP2UR UR14, UPR, URZ, 0x4 ;  /* 0x00000004ff0e7883 */ /* 0x000fe40008000000 */
[----:B------:R-:W-:Y:S02]  /*4ea0*/  UISETP.NE.AND UP2, UPT, UR30, 0x1, UPT ;  /* 0x000000011e00788c */ /* 0x000fe4000bf45270 */
[----:B------:R-:W-:Y:S02]  /*4eb0*/  UIMAD.WIDE.U32 UR10, UR16, UR28, URZ ;  /* 0x0000001c100a72a5 */ /* 0x000fe4000f8e00ff */
[----:B------:R-:W-:Y:S02]  /*4ec0*/  USEL UR4, UR36, UR48, !UP2 ;  /* 0x0000003024047287 */ /* 0x000fe4000d000000 */
[----:B------:R-:W-:Y:S02]  /*4ed0*/  UISETP.NE.AND UP0, UPT, UR17, 0x1, UPT ;  /* 0x000000011100788c */ /* 0x000fe4000bf05270 */
[----:B------:R-:W-:Y:S02]  /*4ee0*/  UP2UR UR23, UPR, URZ, 0x2 ;  /* 0x00000002ff177883 */ /* 0x000fe40008000000 */
[----:B------:R-:W-:Y:S02]  /*4ef0*/  UISETP.NE.AND UP1, UPT, UR39, 0x1, UPT ;  /* 0x000000012700788c */ /* 0x000fe4000bf25270 */
[----:B--2---:R-:W-:Y:S02]  /*4f00*/  UIMAD.WIDE.U32 UR12, UR4, UR18, URZ ;  /* 0x00000012040c72a5 */ /* 0x004fe4000f8e00ff */
[----:B------:R-:W-:Y:S01]  /*4f10*/  USEL UR7, UR37, UR49, !UP0 ;  /* 0x0000003125077287 */ /* 0x000fe2000c000000 */
[----:B------:R-:W-:Y:S02]  /*4f20*/  UMOV UR5, UR9 ;  /* 0x0000000900057c82 */ /* 0x000fe40008000000 */
[----:B------:R-:W-:Y:S02]  /*4f30*/  USHF.R.U32.HI UR6, URZ, UR53, UR5 ;  /* 0x00000035ff067299 */ /* 0x000fe40008011605 */
[----:B------:R-:W-:Y:S02]  /*4f40*/  UIMAD.WIDE.U32 UR20, UR7, UR18, URZ ;  /* 0x00000012071472a5 */ /* 0x000fe4000f8e00ff */
[----:B------:R-:W-:Y:S02]  /*4f50*/  USEL UR6, UR15, UR6, !UP2 ;  /* 0x000000060f067287 */ /* 0x000fe4000d000000 */
[----:B------:R-:W-:Y:S01]  /*4f60*/  UISETP.NE.AND UP2, UPT, UR14, URZ, UPT ;  /* 0x000000ff0e00728c */ /* 0x000fe2000bf45270 */
[----:B------:R-:W-:Y:S01]  /*4f70*/  UMOV UR5, UR11 ;  /* 0x0000000b00057c82 */ /* 0x000fe20008000000 */
[----:B------:R-:W-:Y:S02]  /*4f80*/  UIMAD.WIDE.U32 UR10, UR6, UR18, URZ ;  /* 0x00000012060a72a5 */ /* 0x000fe4000f8e00ff */
[----:B------:R-:W-:Y:S03]  /*4f90*/  USHF.R.U32.HI UR8, URZ, UR29, UR5 ;  /* 0x0000001dff087299 */ /* 0x000fe60008011605 */
[----:B------:R-:W-:Y:S02]  /*4fa0*/  UMOV UR5, UR13 ;  /* 0x0000000d00057c82 */ /* 0x000fe40008000000 */
[----:B------:R-:W-:Y:S03]  /*4fb0*/  @UP1 USHF.R.U32.HI UR4, URZ, UR19, UR5 ;  /* 0x00000013ff041299 */ /* 0x000fe60008011605 */
[----:B------:R-:W-:Y:S01]  /*4fc0*/  UMOV UR5, UR21 ;  /* 0x0000001500057c82 */ /* 0x000fe20008000000 */
[----:B------:R-:W-:Y:S02]  /*4fd0*/  UIMAD UR4, UR39, UR4, URZ ;  /* 0x00000004270472a4 */ /* 0x000fe4000f8e02ff */
[----:B------:R-:W-:Y:S02]  /*4fe0*/  @UP1 USHF.R.U32.HI UR7, URZ, UR19, UR5 ;  /* 0x00000013ff071299 */ /* 0x000fe40008011605 */
[----:B------:R-:W-:Y:S02]  /*4ff0*/  USEL UR5, UR16, UR8, !UP0 ;  /* 0x0000000810057287 */ /* 0x000fe4000c000000 */
[----:B------:R-:W-:Y:S02]  /*5000*/  UIMAD UR8, UR39, UR7, URZ ;  /* 0x00000007270872a4 */ /* 0x000fe4000f8e02ff */
[----:B------:R-:W-:Y:S03]  /*5010*/  UISETP.GE.AND UP0, UPT, UR6, UR4, UPT ;  /* 0x000000040600728c */ /* 0x000fe6000bf06270 */
[----:B------:R-:W-:Y:S01]  /*5020*/  UMOV UR4, UR11 ;  /* 0x0000000b00047c82 */ /* 0x000fe20008000000 */
[----:B------:R-:W-:Y:S02]  /*5030*/  UISETP.GE.OR UP0, UPT, UR5, UR8, UP0 ;  /* 0x000000080500728c */ /* 0x000fe40008706670 */
[----:B------:R-:W-:Y:S02]  /*5040*/  USHF.R.U32.HI UR4, URZ, UR19, UR4 ;  /* 0x00000013ff047299 */ /* 0x000fe40008011604 */
[----:B------:R-:W-:Y:S02]  /*5050*/  UIMAD.WIDE.U32 UR8, UR5, UR18, URZ ;  /* 0x00000012050872a5 */ /* 0x000fe4000f8e00ff */
[----:B------:R-:W-:Y:S04]  /*5060*/  USEL UR10, UR6, UR4, !UP1 ;  /* 0x00000004060a7287 */ /* 0x000fe8000c800000 */
[----:B------:R-:W-:Y:S01]  /*5070*/  UIADD3 UR11, UPT, UPT, -UR10, URZ, URZ ;  /* 0x000000ff0a0b7290 */ /* 0x000fe2000fffe1ff */
[----:B------:R-:W-:Y:S02]  /*5080*/  @!UP0 UMOV UR4, UR9 ;  /* 0x0000000900048c82 */ /* 0x000fe40008000000 */
[----:B------:R-:W-:Y:S02]  /*5090*/  @!UP0 USHF.R.U32.HI UR4, URZ, UR19, UR4 ;  /* 0x00000013ff048299 */ /* 0x000fe40008011604 */
[----:B------:R-:W-:Y:S02]  /*50a0*/  UIMAD UR8, UR39, UR11, UR6 ;  /* 0x0000000b270872a4 */ /* 0x000fe4000f8e0206 */
[----:B------:R-:W-:Y:S02]  /*50b0*/  @!UP0 USEL UR4, UR5, UR4, !UP1 ;  /* 0x0000000405048287 */ /* 0x000fe4000c800000 */
[----:B------:R-:W-:Y:S02]  /*50c0*/  UISETP.NE.AND UP1, UPT, UR23, URZ, UPT ;  /* 0x000000ff1700728c */ /* 0x000fe4000bf25270 */
[----:B------:R-:W-:Y:S02]  /*50d0*/  @!UP0 UIMAD UR8, UR7, UR8, UR4 ;  /* 0x00000008070882a4 */ /* 0x000fe4000f8e0204 */
[----:B------:R-:W-:Y:S02]  /*50e0*/  @!UP0 UIADD3 UR9, UPT, UPT, UR10, -UR4, URZ ;  /* 0x800000040a098290 */ /* 0x000fe4000fffe0ff */
[----:B------:R-:W-:Y:S02]  /*50f0*/  UIADD3 UR4, UPT, UPT, -UR5, URZ, URZ ;  /* 0x000000ff05047290 */ /* 0x000fe4000fffe1ff */
[----:B------:R-:W-:Y:S02]  /*5100*/  UIADD3 UR7, UPT, UPT, -UR6, URZ, URZ ;  /* 0x000000ff06077290 */ /* 0x000fe4000fffe1ff */
[----:B------:R-:W-:Y:S02]  /*5110*/  @!UP0 UIMAD UR6, UR9, UR39, UR5 ;  /* 0x00000027090682a4 */ /* 0x000fe4000f8e0205 */
[----:B------:R-:W-:Y:S02]  /*5120*/  UIMAD UR16, UR17, UR4, UR16 ;  /* 0x00000004111072a4 */ /* 0x000fe4000f8e0210 */
[----:B------:R-:W-:Y:S01]  /*5130*/  UIMAD UR15, UR30, UR7, UR15 ;  /* 0x000000071e0f72a4 */ /* 0x000fe2000f8e020f */
[----:B------:R-:W-:Y:S02]  /*5140*/  @!UP0 UMOV UR5, UR8 ;  /* 0x0000000800058c82 */ /* 0x000fe40008000000 */
[----:B------:R-:W-:Y:S02]  /*5150*/  UIMAD UR16, UR5, UR17, UR16 ;  /* 0x00000011051072a4 */ /* 0x000fe4000f8e0210 */
[----:B------:R-:W-:Y:S11]  /*5160*/  UIMAD UR15, UR6, UR30, UR15 ;  /* 0x0000001e060f72a4 */ /* 0x000ff6000f8e020f */
[----:B------:R-:W-:Y:S01]  /*5170*/  @!UPT UIADD3 URZ, UPT, UPT, URZ, URZ, URZ ;  /* 0x000000fffffff290 */ /* 0x000fe2000fffe0ff */
.L_x_82:
[----:B------:R-:W1:Y:S01]  /*5180*/  @!UP3 LDCU.128 UR8, c[0x0][0xc10] ;  /* 0x00018200ff08b7ac */ /* 0x000e620008000c00 */
[----:B------:R-:W-:Y:S02]  /*5190*/  ISETP.NE.U32.AND P1, PT, RZ, UR26, PT ;  /* 0x0000001aff007c0c */ /* 0x000fe4000bf25070 */
[----:B------:R-:W-:Y:S02]  /*51a0*/  SHF.L.U32 R9, R10, 0x1f, RZ ;  /* 0x0000001f0a097819 */ /* 0x000fe400000006ff */
[----:B------:R-:W-:Y:S01]  /*51b0*/  ISETP.NE.AND.EX P1, PT, RZ, UR27, PT, P1 ;  /* 0x0000001bff007c0c */ /* 0x000fe2000bf25310 */
[----:B------:R-:W3:Y:S01]  /*51c0*/  @!UP3 LDCU UR5, c[0x0][0xc0c] ;  /* 0x00018180ff05b7ac */ /* 0x000ee20008000800 */
[----:B-1----:R-:W-:Y:S07]  /*51d0*/  UIMAD.WIDE.U32 UR6, UR16, UR8, URZ ;  /* 0x00000008100672a5 */ /* 0x002fee000f8e00ff */
[----:B------:R-:W-:Y:S01]  /*51e0*/  @!UP3 UMOV UR4, UR7 ;  /* 0x000000070004bc82 */ /* 0x000fe20008000000 */
[----:B---3--:R-:W-:Y:S02]  /*51f0*/  @!UP3 UISETP.NE.AND UP0, UPT, UR5, 0x1, UPT ;  /* 0x000000010500b88c */ /* 0x008fe4000bf05270 */
[----:B------:R-:W-:Y:S02]  /*5200*/  @!UP3 USHF.R.U32.HI UR4, URZ, UR9, UR4 ;  /* 0x00000009ff04b299 */ /* 0x000fe40008011604 */
[----:B------:R-:W-:Y:S02]  /*5210*/  UIMAD.WIDE.U32 UR6, UR15, UR11, URZ ;  /* 0x0000000b0f0672a5 */ /* 0x000fe4000f8e00ff */
[----:B------:R-:W-:Y:S02]  /*5220*/  @!UP3 USEL UR8, UR16, UR4, !UP0 ;  /* 0x000000041008b287 */ /* 0x000fe4000c000000 */
[----:B------:R-:W-:Y:S03]  /*5230*/  @!UP3 UISETP.NE.AND UP0, UPT, UR10, 0x1, UPT ;  /* 0x000000010a00b88c */ /* 0x000fe6000bf05270 */
[----:B------:R-:W-:Y:S01]  /*5240*/  @!UP3 UMOV UR6, UR7 ;  /* 0x000000070006bc82 */ /* 0x000fe20008000000 */
[----:B------:R-:W-:Y:S01]  /*5250*/  USHF.L.U32 UR7, UR24, 0x7, URZ ;  /* 0x0000000718077899 */ /* 0x000fe200080006ff */
[----:B------:R-:W1:Y:S02]  /*5260*/  @!UP3 LDCU UR4, c[0x0][0xc20] ;  /* 0x00018400ff04b7ac */ /* 0x000e640008000800 */
[----:B-1----:R-:W-:Y:S04]  /*5270*/  @!UP3 USHF.R.U32.HI UR6, URZ, UR4, UR6 ;  /* 0x00000004ff06b299 */ /* 0x002fe80008011606 */
[----:B------:R-:W-:Y:S04]  /*5280*/  @!UP3 USEL UR6, UR15, UR6, !UP0 ;  /* 0x000000060f06b287 */ /* 0x000fe8000c000000 */
[----:B------:R-:W-:Y:S02]  /*5290*/  @!UP3 UIADD3 UR4, UPT, UPT, -UR8, UR6, URZ ;  /* 0x000000060804b290 */ /* 0x000fe4000fffe1ff */
[----:B------:R-:W-:Y:S02]  /*52a0*/  @!UP3 UIADD3 UR6, UPT, UPT, UR8, -UR6, URZ ;  /* 0x800000060806b290 */ /* 0x000fe4000fffe0ff */
[----:B------:R-:W-:Y:S02]  /*52b0*/  @!UP3 UIMAD UR16, UR4, UR5, UR16 ;  /* 0x000000050410b2a4 */ /* 0x000fe4000f8e0210 */
[----:B------:R-:W-:Y:S01]  /*52c0*/  @!UP3 UIMAD UR15, UR6, UR10, UR15 ;  /* 0x0000000a060fb2a4 */ /* 0x000fe2000f8e020f */
[----:B------:R-:W-:Y:S11]  /*52d0*/  BRA.U UP4, `(.L_x_83) ;  /* 0x0000000104107547 */ /* 0x000ff6000b800000 */
[----:B------:R-:W-:Y:S04]  /*52e0*/  MOV R0, UR52 ;  /* 0x0000003400007c02 */ /* 0x000fe80008000f00 */
[----:B------:R-:W-:Y:S04]  /*52f0*/  SHF.L.U32 R11, R0, 0x1f, RZ ;  /* 0x0000001f000b7819 */ /* 0x000fe800000006ff */
[----:B------:R-:W1:Y:S02]  /*5300*/  SYNCS.PHASECHK.TRANS64.TRYWAIT P2, [UR22+0x1a8], R11 ;  /* 0x0001a80bff0075a7 */ /* 0x000e640008041116 */
[----:B-1----:R-:W-:Y:S05]  /*5310*/  @!P2 BRA `(.L_x_84) ;  /* 0x00000054000ca947 */ /* 0x002fea0003800000 */
.L_x_83:
[----:B------:R-:W-:Y:S05]  /*5320*/  BRA.U !UP6, `(.L_x_85) ;  /* 0x000000010e387547 */ /* 0x000fea000b800000 */
[----:B------:R-:W-:Y:S01]  /*5330*/  UPLOP3.LUT UP1, UPT, UPT, UPT, UP5, 0x80, 0x8 ;  /* 0x000000000008789c */ /* 0x000fe20003f2f050 */
[----:B-1----:R-:W-:Y:S01]  /*5340*/  HFMA2 R0, -RZ, RZ, 0, 5.9604644775390625e-08 ;  /* 0x00000001ff007431 */ /* 0x002fe200000001ff */
[----:B------:R-:W1:Y:S01]  /*5350*/  LDCU.64 UR8, c[0x0][0x358] ;  /* 0x00006b00ff0877ac */ /* 0x000e620008000a00 */
[----:B------:R-:W-:Y:S03]  /*5360*/  IMAD.MOV.U32 R169, RZ, RZ, 0x1 ;  /* 0x00000001ffa97424 */ /* 0x000fe600078e00ff */
[----:B------:R-:W-:Y:S05]  /*5370*/  PLOP3.LUT P2, PT, PT, PT, UP1, 0x80, 0x8 ;  /* 0x000000000008781c */ /* 0x000fea0003f4f018 */
[----:B------:R-:W3:Y:S01]  /*5380*/  @UP1 LDCU.64 UR4, c[0x0][0x988] ;  /* 0x00013100ff0417ac */ /* 0x000ee20008000a00 */
[----:B------:R-:W-:Y:S07]  /*5390*/  @UP1 UIMAD UR6, UR51, UR26, URZ ;  /* 0x0000001a330612a4 */ /* 0x000fee000f8e02ff */
[----:B------:R-:W-:Y:S01]  /*53a0*/  @!P2 PRMT R169, R0, 0x7610, R169 ;  /* 0x0000761000a9a816 */ /* 0x000fe200000000a9 */
[----:B---3--:R-:W-:Y:S06]  /*53b0*/  @UP1 UIMAD.WIDE UR4, UR6, 0x4, UR4 ;  /* 0x00000004060418a5 */ /* 0x008fec000f8e0204 */
[----:B------:R-:W-:Y:S01]  /*53c0*/  IMAD.U32 R14, RZ, RZ, UR4 ;  /* 0x00000004ff0e7e24 */ /* 0x000fe2000f8e00ff */
[----:B------:R-:W-:Y:S04]  /*53d0*/  MOV R15, UR5 ;  /* 0x00000005000f7c02 */ /* 0x000fe80008000f00 */
[----:B------:R-:W3:Y:S01]  /*53e0*/  @!UP1 LDCU UR4, c[0x0][0x980] ;  /* 0x00013000ff0497ac */ /* 0x000ee20008000800 */
[----:B-1---5:R4:W5:Y:S02]  /*53f0*/  @P2 LDG.E R73, desc[UR8][R14.64] ;  /* 0x000000080e492981 */ /* 0x022964000c1e1900 */
[----:B---34-:R-:W-:Y:S07]  /*5400*/  @!P2 IMAD.U32 R73, RZ, RZ, UR4 ;  /* 0x00000004ff49ae24 */ /* 0x018fee000f8e00ff */
.L_x_85:
[----:B-----5:R-:W-:Y:S01]  /*5410*/  @!P1 FSETP.EQ.AND P3, PT, R73, RZ, PT ;  /* 0x000000ff4900920b */ /* 0x020fe20003f62000 */
[----:B------:R-:W-:Y:S01]  /*5420*/  @!UPT UIADD3 URZ, UPT, UPT, URZ, URZ, URZ ;  /* 0x000000fffffff290 */ /* 0x000fe2000fffe0ff */
[----:B------:R-:W-:Y:S11]  /*5430*/  @!P1 BRA `(.L_x_86) ;  /* 0x0000000000149947 */ /* 0x000ff60003800000 */
[----:B------:R-:W-:Y:S02]  /*5440*/  LOP3.LUT P1, RZ, R169, 0xff, RZ, 0xc0, !PT ;  /* 0x000000ffa9ff7812 */ /* 0x000fe4000782c0ff */
[----:B------:R-:W-:Y:S04]  /*5450*/  PLOP3.LUT P3, PT, PT, PT, UP1, 0x80, 0x8 ;  /* 0x000000000008781c */ /* 0x000fe80003f6f018 */
[----:B------:R-:W-:Y:S07]  /*5460*/  PLOP3.LUT P3, PT, P3, PT, PT, 0x8, 0x80 ;  /* 0x000000000080781c */ /* 0x000fee0001f6e170 */
[----:B------:R-:W-:Y:S11]  /*5470*/  @P1 FSETP.EQ.AND P3, PT, R73, RZ, PT ;  /* 0x000000ff4900120b */ /* 0x000ff60003f62000 */
[----:B------:R-:W-:Y:S02]  /*5480*/  @!UPT UIADD3 URZ, UPT, UPT, URZ, URZ, URZ ;  /* 0x000000fffffff290 */ /* 0x000fe4000fffe0ff */
.L_x_86:
[----:B------:R-:W-:Y:S01]  /*5490*/  USHF.L.U32 UR11, UR50, 0x7, URZ ;  /* 0x00000007320b7899 */ /* 0x000fe200080006ff */
[----:B------:R-:W3:Y:S01]  /*54a0*/  SYNCS.PHASECHK.TRANS64.TRYWAIT P1, [UR22+0x190], R9 ;  /* 0x00019009ff0075a7 */ /* 0x000ee20008021116 */
[----:B------:R-:W-:Y:S02]  /*54b0*/  UISETP.NE.AND UP0, UPT, UR32, 0x1, UPT ;  /* 0x000000012000788c */ /* 0x000fe4000bf05270 */
[----:B------:R-:W-:Y:S01]  /*54c0*/  UIMAD.WIDE.U32 UR4, UR11, UR33, URZ ;  /* 0x000000210b0472a5 */ /* 0x000fe2000f8e00ff */
[----:B------:R-:W-:Y:S04]  /*54d0*/  ELECT P2, URZ, PT ;  /* 0x0000000000ff782f */ /* 0x000fe80003840000 */
[----:B------:R-:W-:Y:S02]  /*54e0*/  PLOP3.LUT P2, PT, P3, P2, PT, 0xf2, 0x2f ;  /* 0x00000000002f781c */ /* 0x000fe40001f45e72 */
[----:B------:R-:W-:Y:S02]  /*54f0*/  UMOV UR4, UR5 ;  /* 0x0000000500047c82 */ /* 0x000fe40008000000 */
[----:B------:R-:W-:Y:S04]  /*5500*/  USHF.R.U32.HI UR4, URZ, UR34, UR4 ;  /* 0x00000022ff047299 */ /* 0x000fe80008011604 */
[----:B------:R-:W-:Y:S02]  /*5510*/  USEL UR12, UR11, UR4, !UP0 ;  /* 0x000000040b0c7287 */ /* 0x000fe4000c000000 */
[----:B------:R-:W-:Y:S02]  /*5520*/  UISETP.NE.AND UP0, UPT, UR35, 0x1, UPT ;  /* 0x000000012300788c */ /* 0x000fe4000bf05270 */
[----:B------:R-:W-:Y:S02]  /*5530*/  UIMAD.WIDE.U32 UR4, UR12, UR40, URZ ;  /* 0x000000280c0472a5 */ /* 0x000fe4000f8e00ff */
[----:B------:R-:W-:Y:S01]  /*5540*/  UIADD3 UR6, UPT, UPT, -UR12, URZ, URZ ;  /* 0x000000ff0c067290 */ /* 0x000fe2000fffe1ff */
[----:B-1----:R-:W-:Y:S03]  /*5550*/  @!P2 IMAD.MOV.U32 R0, RZ, 0x20, RZ ;  /* 0x00000020ff00a824 */ /* 0x002fe600078e00ff */
[----:B------:R-:W-:Y:S01]  /*5560*/  UIMAD UR11, UR32, UR6, UR11 ;  /* 0x00000006200b72a4 */ /* 0x000fe2000f8e020b */
[----:B------:R-:W-:Y:S01]  /*5570*/  @!P2 IMAD.MOV.U32 R0, RZ, 0x400, R0 ;  /* 0x00000400ff00a824 */ /* 0x000fe200078e0000 */
[----:B------:R-:W-:Y:S02]  /*5580*/  UMOV UR4, UR5 ;  /* 0x0000000500047c82 */ /* 0x000fe40008000000 */
[----:B------:R-:W-:Y:S04]  /*5590*/  USHF.R.U32.HI UR4, URZ, UR41, UR4 ;  /* 0x00000029ff047299 */ /* 0x000fe80008011604 */
[----:B------:R-:W-:Y:S02]  /*55a0*/  USEL UR13, UR12, UR4, !UP0 ;  /* 0x000000040c0d7287 */ /* 0x000fe4000c000000 */
[----:B------:R-:W-:Y:S02]  /*55b0*/  UISETP.NE.AND UP0, UPT, UR42, 0x1, UPT ;  /* 0x000000012a00788c */ /* 0x000fe4000bf05270 */
[----:B------:R-:W-:Y:S07]  /*55c0*/  UIMAD.WIDE.U32 UR4, UR13, UR43, URZ ;  /* 0x0000002b0d0472a5 */ /* 0x000fee000f8e00ff */
[----:B------:R-:W-:Y:S02]  /*55d0*/  UMOV UR4, UR5 ;  /* 0x0000000500047c82 */ /* 0x000fe40008000000 */
[----:B------:R-:W-:Y:S04]  /*55e0*/  USHF.R.U32.HI UR4, URZ, UR54, UR4 ;  /* 0x00000036ff047299 */ /* 0x000fe80008011604 */
[----:B------:R-:W-:Y:S02]  /*55f0*/  USEL UR14, UR13, UR4, !UP0 ;  /* 0x000000040d0e7287 */ /* 0x000fe4000c000000 */
[----:B------:R-:W-:Y:S02]  /*5600*/  UIADD3 UR4, UPT, UPT, -UR13, URZ, URZ ;  /* 0x000000ff0d047290 */ /* 0x000fe4000fffe1ff */
[----:B------:R-:W-:Y:S02]  /*5610*/  UIADD3 UR5, UPT, UPT, -UR14, URZ, URZ ;  /* 0x000000ff0e057290 */ /* 0x000fe4000fffe1ff */
[----:B------:R-:W-:Y:S02]  /*5620*/  UIMAD UR12, UR35, UR4, UR12 ;  /* 0x00000004230c72a4 */ /* 0x000fe4000f8e020c */
[----:B------:R-:W-:Y:S01]  /*5630*/  UIMAD UR13, UR42, UR5, UR13 ;  /* 0x000000052a0d72a4 */ /* 0x000fe2000f8e020d */
[----:B---3--:R-:W-:Y:S11]  /*5640*/  @!P1 BRA `(.L_x_87) ;  /* 0x0000005000589947 */ /* 0x008ff60003800000 */
.L_x_186:
[----:B------:R-:W-:Y:S01]  /*5650*/  @!P2 R2UR UR4, R0 ;  /* 0x000000000004a2ca */ /* 0x000fe200000e0000 */
[----:B------:R-:W-:Y:S01]  /*5660*/  VOTEU.ALL UP0, P2 ;  /* 0x0000000000ff7886 */ /* 0x000fe20001000000 */
[----:B-1----:R-:W-:Y:S02]  /*5670*/  @!P2 IADD3 R2, P1, PT, R12, 0x680, RZ ;  /* 0x000006800c02a810 */ /* 0x002fe40007f3e0ff */
[----:B------:R-:W-:Y:S02]  /*5680*/  @P0 SHF.R.U32.HI R4, RZ, 0x10, R5 ;  /* 0x00000010ff040819 */ /* 0x000fe40000011605 */
[----:B------:R-:W-:Y:S01]  /*5690*/  @!P2 R2UR UR5, R2 ;  /* 0x000000000205a2ca */ /* 0x000fe200000e0000 */
[----:B------:R-:W-:Y:S01]  /*56a0*/  @!P2 IMAD.X R0, RZ, RZ, R13, P1 ;  /* 0x000000ffff00a224 */ /* 0x000fe200008e060d */
[----:B------:R-:W-:Y:S01]  /*56b0*/  @!UP0 UIADD3 UR8, UPT, UPT, UR22, 0x400, URZ ;  /* 0x0000040016088890 */ /* 0x000fe2000fffe0ff */
[----:B------:R-:W-:Y:S04]  /*56c0*/  @P0 R2UR UR51, R4 ;  /* 0x00000000043302ca */ /* 0x000fe800000e0000 */
[----:B------:R-:W-:Y:S01]  /*56d0*/  @!UP0 UPRMT UR6, UR4, 0x5410, URZ ;  /* 0x0000541004068896 */ /* 0x000fe200080000ff */
[----:B------:R-:W-:Y:S01]  /*56e0*/  @!P2 R2UR UR4, R0 ;  /* 0x000000000004a2ca */ /* 0x000fe200000e0000 */
[----:B------:R-:W-:Y:S01]  /*56f0*/  VOTEU.ALL UP0, P2 ;  /* 0x0000000000ff7886 */ /* 0x000fe20001000000 */
[----:B------:R-:W-:Y:S03]  /*5700*/  @!P2 IMAD.MOV.U32 R0, RZ, RZ, 0x2000 ;  /* 0x00002000ff00a424 */ /* 0x000fe600078e00ff */
[----:B------:R-:W-:Y:S01]  /*5710*/  IMAD.U32 R14, RZ, RZ, UR5 ;  /* 0x00000005ff0e7e24 */ /* 0x000fe2000f8e00ff */
[----:B------:R-:W-:Y:S01]  /*5720*/  @!UP0 UMOV UR9, UR25 ;  /* 0x0000001900098c82 */ /* 0x000fe20008000000 */
[----:B------:R-:W-:Y:S06]  /*5730*/  @!UP0 UMOV UR10, UR7 ;  /* 0x00000007000a8c82 */ /* 0x000fec0008000000 */
[----:B------:R-:W-:Y:S01]  /*5740*/  IMAD.U32 R15, RZ, RZ, UR4 ;  /* 0x00000004ff0f7e24 */ /* 0x000fe2000f8e00ff */
[----:B------:R-:W-:Y:S04]  /*5750*/  @!P2 R2UR UR4, R14 ;  /* 0x000000000e04a2ca */ /* 0x000fe800000e0000 */
[----:B------:R-:W-:Y:S11]  /*5760*/  @!P2 R2UR UR5, R15 ;  /* 0x000000000f05a2ca */ /* 0x000ff600000e0000 */
[----:B------:R-:W-:Y:S02]  /*5770*/  @!UPT UIADD3 URZ, UPT, UPT, URZ, URZ, URZ ;  /* 0x000000fffffff290 */ /* 0x000fe4000fffe0ff */
[----:B------:R1:W-:Y:S01]  /*5780*/  @!UP0 UTMALDG.5D.IM2COL [UR8], [UR4], UR6 ;  /* 0x00000008040083b4 */ /* 0x0003e20008060006 */
[----:B------:R1:W-:Y:S01]  /*5790*/  @!P2 SYNCS.ARRIVE.TRANS64.RED.A0TR RZ, [UR22+0x180], R0 ;  /* 0x00018000ffffa9a7 */ /* 0x0003e20008300416 */
[----:B------:R-:W-:Y:S01]  /*57a0*/  SYNCS.ARRIVE.TRANS64.RED.A1T0 RZ, [UR47], RZ ;  /* 0x000000ffffff79a7 */ /* 0x000fe2000810042f */
[----:B------:R-:W3:Y:S02]  /*57b0*/  SYNCS.PHASECHK.TRANS64.TRYWAIT P1, [UR22+0x198], R9 ;  /* 0x00019809ff0075a7 */ /* 0x000ee40008021116 */
[----:B-1-3--:R-:W-:Y:S05]  /*57c0*/  @!P1 BRA `(.L_x_88) ;  /* 0x0000005000109947 */ /* 0x00afea0003800000 */
.L_x_188:
[----:B-1----:R-:W-:Y:S01]  /*57d0*/  @!P2 IMAD.MOV.U32 R0, RZ, 0x20, RZ ;  /* 0x00000020ff00a824 */ /* 0x002fe200078e00ff */
[----:B------:R-:W-:Y:S01]  /*57e0*/  @!P2 IADD3 R2, P0, PT, R12, 0x680, RZ ;  /* 0x000006800c02a810 */ /* 0x000fe20007f1e0ff */
[----:B------:R-:W-:Y:S01]  /*57f0*/  VOTEU.ALL UP0, P2 ;  /* 0x0000000000ff7886 */ /* 0x000fe20001000000 */
[----:B------:R-:W-:Y:S01]  /*5800*/  LOP3.LUT R10, R10, 0x1, RZ, 0x3c, !PT ;  /* 0x000000010a0a7812 */ /* 0x000fe200078e3cff */
[----:B------:R-:W-:Y:S01]  /*5810*/  @!P2 IMAD.MOV.U32 R0, RZ, 0x400, R0 ;  /* 0x00000400ff00a824 */ /* 0x000fe200078e0000 */
[----:B------:R-:W-:Y:S01]  /*5820*/  @!P2 R2UR UR5, R2 ;  /* 0x000000000205a2ca */ /* 0x000fe200000e0000 */
[----:B------:R-:W-:Y:S01]  /*5830*/  UIADD3 UR24, UPT, UPT, UR15, UR44, URZ ;  /* 0x0000002c0f187290 */ /* 0x000fe2000fffe0ff */
[----:B------:R-:W-:Y:S01]  /*5840*/  LOP3.LUT R8, R8, 0x1, RZ, 0x3c, !PT ;  /* 0x0000000108087812 */ /* 0x000fe200078e3cff */
[----:B------:R-:W-:Y:S01]  /*5850*/  @!UP0 UIADD3 UR8, UPT, UPT, UR22, 0x2400, URZ ;  /* 0x0000240016088890 */ /* 0x000fe2000fffe0ff */
[----:B------:R-:W-:Y:S01]  /*5860*/  @!P2 R2UR UR4, R0 ;  /* 0x000000000004a2ca */ /* 0x000fe200000e0000 */
[----:B------:R-:W-:Y:S01]  /*5870*/  @!P2 IMAD.X R0, RZ, RZ, R13, P0 ;  /* 0x000000ffff00a224 */ /* 0x000fe200000e060d */
[----:B------:R-:W-:Y:S02]  /*5880*/  @!UP0 UIADD3 UR10, UPT, UPT, UR7, 0x40, URZ ;  /* 0x00000040070a8890 */ /* 0x000fe4000fffe0ff */
[----:B------:R-:W-:Y:S02]  /*5890*/  @!UP0 UIADD3 UR9, UPT, UPT, UR22, 0x188, URZ ;  /* 0x0000018816098890 */ /* 0x000fe4000fffe0ff */
[----:B------:R-:W-:Y:S02]  /*58a0*/  UIADD3 UR50, UPT, UPT, UR16, UR38, URZ ;  /* 0x0000002610327290 */ /* 0x000fe4000fffe0ff */
[----:B------:R-:W-:Y:S01]  /*58b0*/  UPLOP3.LUT UP4, UPT, UPT, UPT, UPT, 0x80, 0x8 ;  /* 0x000000000008789c */ /* 0x000fe20003f8f070 */
[----:B------:R-:W-:Y:S04]  /*58c0*/  IMAD.U32 R4, RZ, RZ, UR5 ;  /* 0x00000005ff047e24 */ /* 0x000fe8000f8e00ff */
[----:B------:R-:W-:Y:S01]  /*58d0*/  @!UP0 UPRMT UR6, UR4, 0x5410, URZ ;  /* 0x0000541004068896 */ /* 0x000fe200080000ff */
[----:B------:R-:W-:Y:S01]  /*58e0*/  @!P2 R2UR UR4, R0 ;  /* 0x000000000004a2ca */ /* 0x000fe200000e0000 */
[----:B------:R-:W-:Y:S11]  /*58f0*/  VOTEU.ALL UP0, P2 ;  /* 0x0000000000ff7886 */ /* 0x000ff60001000000 */
[----:B------:R-:W-:Y:S01]  /*5900*/  @!UPT UIADD3 URZ, UPT, UPT, URZ, URZ, URZ ;  /* 0x000000fffffff290 */ /* 0x000fe2000fffe0ff */
[----:B------:R-:W-:Y:S01]  /*5910*/  IMAD.U32 R5, RZ, RZ, UR4 ;  /* 0x00000004ff057e24 */ /* 0x000fe2000f8e00ff */
[----:B------:R-:W-:Y:S04]  /*5920*/  @!P2 R2UR UR4, R4 ;  /* 0x000000000404a2ca */ /* 0x000fe800000e0000 */
[----:B------:R-:W-:Y:S11]  /*5930*/  @!P2 R2UR UR5, R5 ;  /* 0x000000000505a2ca */ /* 0x000ff600000e0000 */
[----:B------:R-:W-:Y:S02]  /*5940*/  @!UPT UIADD3 URZ, UPT, UPT, URZ, URZ, URZ ;  /* 0x000000fffffff290 */ /* 0x000fe4000fffe0ff */
[----:B------:R1:W-:Y:S01]  /*5950*/  @!UP0 UTMALDG.5D.IM2COL [UR8], [UR4], UR6 ;  /* 0x00000008040083b4 */ /* 0x0003e20008060006 */
[----:B------:R1:W-:Y:S01]  /*5960*/  @!P2 SYNCS.ARRIVE.TRANS64.RED.A0TR RZ, [UR22+0x188], R3 ;  /* 0x00018803ffffa9a7 */ /* 0x0003e20008300416 */
[----:B------:R-:W-:Y:S01]  /*5970*/  SYNCS.ARRIVE.TRANS64.RED.A1T0 RZ, [UR46], RZ ;  /* 0x000000ffffff79a7 */ /* 0x000fe2000810042e */
[----:B------:R-:W-:Y:S05]  /*5980*/  BRA.U UP2, `(.L_x_89) ;  /* 0xfffffff102dc7547 */ /* 0x000fea000b83ffff */
[----:B-1----:R-:W-:-:S04]  /*5990*/  SHF.L.U32 R3, R10, 0x1f, RZ ;  /* 0x0000001f0a037819 */ /* 0x002fc800000006ff */
[----:B------:R-:W1:Y:S02]  /*59a0*/  SYNCS.PHASECHK.TRANS64.TRYWAIT P0, [UR22+0x190], R3 ;  /* 0x00019003ff0075a7 */ /* 0x000e640008001116 */
[----:B-1----:R-:W-:Y:S05]  /*59b0*/  @!P0 BRA `(.L_x_90) ;  /* 0x0000004c00ac8947 */ /* 0x002fea0003800000 */
.L_x_190:
[----:B-1----:R-:W-:-:S07]  /*59c0*/  MOV R0, UR22 ;  /* 0x0000001600007c02 */ /* 0x002fce0008000f00 */
.L_x_91:
[----:B-1----:R-:W-:-:S04]  /*59d0*/  SHF.L.U32 R3, R10, 0x1f, RZ ;  /* 0x0000001f0a037819 */ /* 0x002fc800000006ff */
[----:B------:R1:W3:Y:S03]  /*59e0*/  SYNCS.PHASECHK.TRANS64.TRYWAIT P0, [R0+URZ+0x198], R3 ;  /* 0x00019803000075a7 */ /* 0x0002e600080011ff */
[----:B---3--:R-:W-:Y:S05]  /*59f0*/  @!P0 NANOSLEEP.SYNCS 0x989680 ;  /* 0x009896800000895d */ /* 0x008fea0003900000 */
[----:B------:R-:W3:Y:S02]  /*5a00*/  @!P0 SYNCS.PHASECHK.TRANS64 P0, [R0+URZ+0x198], R3 ;  /* 0x00019803000085a7 */ /* 0x000ee400080010ff */
[----:B--23--:R-:W-:Y:S05]  /*5a10*/  @P0 EXIT ;  /* 0x000000000000094d */ /* 0x00cfea0003800000 */
[----:B------:R-:W-:Y:S05]  /*5a20*/  BRA `(.L_x_91) ;  /* 0xfffffffc00e87947 */ /* 0x000fea000383ffff */
.L_x_80:
[----:B------:R-:W-:-:S06]  /*5a30*/  UISETP.GE.AND UP0, UPT, UR18, 0x4, UPT ;  /* 0x000000041200788c */ /* 0x000fcc000bf06270 */
[----:B------:R-:W-:-:S13]  /*5a40*/  PLOP3.LUT P0, PT, PT, PT, UP0, 0x80, 0x8 ;  /* 0x000000000008781c */ /* 0x000fda0003f0f008 */
[----:B-1----:R-:W-:Y:S05]  /*5a50*/  @!P0 EXIT ;  /* 0x000000000000894d */ /* 0x002fea0003800000 */
[----:B------:R-:W1:Y:S08]  /*5a60*/  S2UR UR4, SR_CgaCtaId ;  /* 0x00000000000479c3 */ /* 0x000e700000008800 */
[----:B------:R-:W-:Y:S01]  /*5a70*/  BAR.SYNC.DEFER_BLOCKING 0x6, 0xa0 ;  /* 0x0182800000007b1d */ /* 0x000fe20000010000 */
[C---:B------:R-:W-:Y:S01]  /*5a80*/  IMAD.SHL.U32 R4, R166.reuse, 0x40, RZ ;  /* 0x00000040a6047824 */ /* 0x040fe200078e00ff */
[C---:B------:R-:W-:Y:S01]  /*5a90*/  SHF.L.U32 R69, R166.reuse, 0x10, RZ ;  /* 0x00000010a6457819 */ /* 0x040fe200000006ff */
[C---:B------:R-:W-:Y:S01]  /*5aa0*/  IMAD.SHL.U32 R165, R166.reuse, 0x8, RZ ;  /* 0x00000008a6a57824 */ /* 0x040fe200078e00ff */
[----:B------:R-:W-:Y:S01]  /*5ab0*/  LOP3.LUT R168, R166, 0x60, RZ, 0xc0, !PT ;  /* 0x00000060a6a87812 */ /* 0x000fe200078ec0ff */
[----:B------:R-:W-:Y:S01]  /*5ac0*/  IMAD.MOV.U32 R68, RZ, RZ, RZ ;  /* 0x000000ffff447224 */ /* 0x000fe200078e00ff */
[----:B------:R-:W-:-:S02]  /*5ad0*/  UMOV UR49, 0x400 ;  /* 0x0000040000317882 */ /* 0x000fc40000000000 */
[----:B------:R-:W2:Y:S01]  /*5ae0*/  LDC.64 R154, c[0x0][0x9b0] ;  /* 0x00026c00ff9a7b82 */ /* 0x000ea20000000a00 */
[----:B------:R-:W-:Y:S01]  /*5af0*/  LOP3.LUT R6, R4, 0x180, RZ, 0xc0, !PT ;  /* 0x0000018004067812 */ /* 0x000fe200078ec0ff */
[----:B------:R-:W-:Y:S01]  /*5b00*/  IMAD.MOV.U32 R164, RZ, RZ, RZ ;  /* 0x000000ffffa47224 */ /* 0x000fe200078e00ff */
[----:B------:R-:W-:Y:S02]  /*5b10*/  LOP3.LUT R167, R166, 0x2, RZ, 0xc0, !PT ;  /* 0x00000002a6a77812 */ /* 0x000fe400078ec0ff */
[----:B------:R-:W-:Y:S02]  /*5b20*/  CS2R R162, SRZ ;  /* 0x0000000000a27805 */ /* 0x000fe4000001ff00 */
[----:B------:R-:W-:Y:S01]  /*5b30*/  LOP3.LUT R165, R6, 0x30, R165, 0xf8, !PT ;  /* 0x0000003006a57812 */ /* 0x000fe200078ef8a5 */
[----:B------:R-:W-:Y:S01]  /*5b40*/  IMAD.MOV.U32 R161, RZ, RZ, RZ ;  /* 0x000000ffffa17224 */ /* 0x000fe200078e00ff */
[----:B------:R-:W-:Y:S01]  /*5b50*/  LOP3.LUT R166, R166, 0x4, RZ, 0xc0, !PT ;  /* 0x00000004a6a67812 */ /* 0x000fe200078ec0ff */
[----:B------:R-:W3:Y:S01]  /*5b60*/  LDC.64 R152, c[0x0][0x9a8] ;  /* 0x00026a00ff987b82 */ /* 0x000ee20000000a00 */
[----:B------:R-:W-:Y:S01]  /*5b70*/  LOP3.LUT R165, R165, 0x1e40, R4, 0xf8, !PT ;  /* 0x00001e40a5a57812 */ /* 0x000fe200078ef804 */
[----:B------:R-:W4:Y:S01]  /*5b80*/  LDCU UR60, c[0x0][0x370] ;  /* 0x00006e00ff3c77ac */ /* 0x000f220008000800 */
[----:B------:R-:W-:Y:S01]  /*5b90*/  LOP3.LUT R69, R69, 0x600000, RZ, 0xc0, !PT ;  /* 0x0060000045457812 */ /* 0x000fe200078ec0ff */
[----:B------:R-:W-:Y:S01]  /*5ba0*/  IMAD.MOV R180, RZ, RZ, -R166 ;  /* 0x000000ffffb47224 */ /* 0x000fe200078e0aa6 */
[----:B------:R-:W-:Y:S01]  /*5bb0*/  IADD3 R182, PT, PT, -R166, 0x2, RZ ;  /* 0x00000002a6b67810 */ /* 0x000fe20007ffe1ff */
[----:B------:R-:W2:Y:S01]  /*5bc0*/  LDCU UR48, c[0x0][0xc0c] ;  /* 0x00018180ff3077ac */ /* 0x000ea20008000800 */
[----:B------:R-:W-:Y:S01]  /*5bd0*/  IADD3 R181, PT, PT, -R167, RZ, RZ ;  /* 0x000000ffa7b57210 */ /* 0x000fe20007ffe1ff */
[----:B-1----:R-:W-:Y:S01]  /*5be0*/  ULEA UR49, UR4, UR49, 0x18 ;  /* 0x0000003104317291 */ /* 0x002fe2000f8ec0ff */
[----:B------:R-:W1:Y:S05]  /*5bf0*/  LDCU.128 UR4, c[0x0][0xb80] ;  /* 0x00017000ff0477ac */ /* 0x000e6a0008000c00 */
[----:B------:R-:W-:Y:S01]  /*5c00*/  VIADD R183, R165, UR49 ;  /* 0x00000031a5b77c36 */ /* 0x000fe20008000000 */
[----:B------:R-:W2:Y:S02]  /*5c10*/  LDCU UR38, c[0x0][0xc30] ;  /* 0x00018600ff2677ac */ /* 0x000ea40008000800 */
[----:B------:R-:W4:Y:S01]  /*5c20*/  LDS R2, [UR49+0x200] ;  /* 0x00020031ff027984 */ /* 0x000f220008000800 */
[----:B------:R-:W-:Y:S01]  /*5c30*/  VIADD R183, R183, 0x400 ;  /* 0x00000400b7b77836 */ /* 0x000fe20000000000 */
[----:B------:R-:W2:Y:S01]  /*5c40*/  LDCU.64 UR54, c[0x0][0x988] ;  /* 0x00013100ff3677ac */ /* 0x000ea20008000a00 */
[----:B------:R-:W2:Y:S01]  /*5c50*/  LDCU.64 UR46, c[0x0][0xc28] ;  /* 0x00018500ff2e77ac */ /* 0x000ea20008000a00 */
[----:B------:R-:W2:Y:S01]  /*5c60*/  LDCU.64 UR62, c[0x0][0x990] ;  /* 0x00013200ff3e77ac */ /* 0x000ea20008000a00 */
[----:B-1----:R-:W-:Y:S01]  /*5c70*/  IMAD.U32 R178, RZ, RZ, UR4 ;  /* 0x00000004ffb27e24 */ /* 0x002fe2000f8e00ff */
[----:B------:R-:W-:Y:S01]  /*5c80*/  MOV R175, UR7 ;  /* 0x0000000700af7c02 */ /* 0x000fe20008000f00 */
[----:B------:R-:W-:Y:S01]  /*5c90*/  IMAD.U32 R177, RZ, RZ, UR5 ;  /* 0x00000005ffb17e24 */ /* 0x000fe2000f8e00ff */
[----:B------:R-:W1:Y:S01]  /*5ca0*/  LDCU.128 UR56, c[0x0][0xc10] ;  /* 0x00018200ff3877ac */ /* 0x000e620008000c00 */
[----:B------:R-:W-:Y:S01]  /*5cb0*/  IMAD.U32 R176, RZ, RZ, UR6 ;  /* 0x00000006ffb07e24 */ /* 0x000fe2000f8e00ff */
[----:B------:R-:W2:Y:S01]  /*5cc0*/  LDCU.128 UR4, c[0x0][0xb90] ;  /* 0x00017200ff0477ac */ /* 0x000ea20008000c00 */
[----:B------:R-:W1:Y:S01]  /*5cd0*/  LDCU UR53, c[0x0][0x374] ;  /* 0x00006e80ff3577ac */ /* 0x000e620008000800 */
[----:B--2---:R-:W-:Y:S01]  /*5ce0*/  MOV R174, UR4 ;  /* 0x0000000400ae7c02 */ /* 0x004fe20008000f00 */
[----:B------:R-:W-:Y:S01]  /*5cf0*/  IMAD.U32 R173, RZ, RZ, UR5 ;  /* 0x00000005ffad7e24 */ /* 0x000fe2000f8e00ff */
[----:B------:R-:W-:Y:S01]  /*5d00*/  UIADD3 UR4, UPT, UPT, UR49, 0x4400, URZ ;  /* 0x0000440031047890 */ /* 0x000fe2000fffe0ff */
[----:B------:R-:W-:Y:S01]  /*5d10*/  IMAD.U32 R172, RZ, RZ, UR6 ;  /* 0x00000006ffac7e24 */ /* 0x000fe2000f8e00ff */
[----:B------:R-:W-:Y:S01]  /*5d20*/  UIADD3 UR5, UPT, UPT, UR49, 0x400, URZ ;  /* 0x0000040031057890 */ /* 0x000fe2000fffe0ff */
[C---:B----4-:R-:W-:Y:S01]  /*5d30*/  VIADD R3, R2.reuse, 0x80 ;  /* 0x0000008002037836 */ /* 0x050fe20000000000 */
[----:B------:R-:W-:-:S02]  /*5d40*/  LOP3.LUT R2, R2, 0xffff, RZ, 0xc0, !PT ;  /* 0x0000ffff02027812 */ /* 0x000fc400078ec0ff */
[----:B------:R-:W-:Y:S02]  /*5d50*/  MOV R171, UR7 ;  /* 0x0000000700ab7c02 */ /* 0x000fe40008000f00 */
[----:B------:R-:W-:Y:S01]  /*5d60*/  LOP3.LUT R3, R3, 0xffff, RZ, 0xc0, !PT ;  /* 0x0000ffff03037812 */ /* 0x000fe200078ec0ff */
[----:B------:R-:W-:Y:S01]  /*5d70*/  IMAD.U32 R185, RZ, RZ, UR5 ;  /* 0x00000005ffb97e24 */ /* 0x000fe2000f8e00ff */
[----:B------:R-:W-:-:S03]  /*5d80*/  MOV R184, UR4 ;  /* 0x0000000400b87c02 */ /* 0x000fc60008000f00 */
[----:B-1-3--:R2:W-:Y:S04]  /*5d90*/  STL.64 [R1], R2 ;  /* 0x0000000201007387 */ /* 0x00a5e80000100a00 */
.L_x_118:
[----:B--2---:R-:W-:Y:S04]  /*5da0*/  SHF.L.U32 R3, R163, 0x1f, RZ ;  /* 0x0000001fa3037819 */ /* 0x004fe800000006ff */
[----:B-1----:R-:W1:Y:S02]  /*5db0*/  SYNCS.PHASECHK.TRANS64.TRYWAIT P0, [UR49+0x1b0], R3 ;  /* 0x0001b003ff0075a7 */ /* 0x002e640008001131 */
[----:B-1----:R-:W-:Y:S05]  /*5dc0*/  @!P0 BRA `(.L_x_92) ;  /* 0x0000004800c08947 */ /* 0x002fea0003800000 */
.L_x_192:
[----:B------:R-:W2:Y:S01]  /*5dd0*/  LDS.128 R4, [UR49+0x1f0] ;  /* 0x0001f031ff047984 */ /* 0x000ea20008000c00 */
[----:B------:R-:W-:Y:S01]  /*5de0*/  UIADD3 UR4, UPT, UPT, UR49, 0x1b8, URZ ;  /* 0x000001b831047890 */ /* 0x000fe2000fffe0ff */
[----:B------:R-:W-:Y:S01]  /*5df0*/  IMAD R2, R68, 0x4, R1 ;  /* 0x0000000444027824 */ /* 0x000fe200078e0201 */
[----:B------:R-:W-:Y:S01]  /*5e00*/  UISETP.GE.AND UP0, UPT, UR39, 0x1, UPT ;  /* 0x000000012700788c */ /* 0x000fe2000bf06270 */
[----:B------:R-:W-:Y:S01]  /*5e10*/  @!PT LDS RZ, [RZ] ;  /* 0x00000000fffff984 */ /* 0x000fe20000000800 */
[----:B------:R-:W-:Y:S01]  /*5e20*/  @!PT LDS RZ, [RZ] ;  /* 0x00000000fffff984 */ /* 0x000fe20000000800 */
[----:B------:R-:W-:Y:S01]  /*5e30*/  @!PT LDS RZ, [RZ] ;  /* 0x00000000fffff984 */ /* 0x000fe20000000800 */
[----:B------:R-:W-:Y:S01]  /*5e40*/  @!PT LDS RZ, [RZ] ;  /* 0x00000000fffff984 */ /* 0x000fe20000000800 */
[----:B------:R3:W-:Y:S06]  /*5e50*/  MEMBAR.ALL.CTA ;  /* 0x0000000000007992 */ /* 0x0007ec0000008000 */
[----:B---3--:R-:W3:Y:S01]  /*5e60*/  FENCE.VIEW.ASYNC.S ;  /* 0x00000000000073c6 */ /* 0x008ee20000000000 */
[----:B------:R-:W-:Y:S09]  /*5e70*/  UPRMT UR4, URZ, 0x654, UR4 ;  /* 0x00000654ff047896 */ /* 0x000ff20008000004 */
[----:B---3--:R-:W-:Y:S01]  /*5e80*/  SYNCS.ARRIVE.TRANS64.RED.A1T0 RZ, [UR4], RZ ;  /* 0x000000ffffff79a7 */ /* 0x008fe20008100404 */
[----:B------:R-:W5:Y:S01]  /*5e90*/  LDL R2, [R2] ;  /* 0x0000000002027983 */ /* 0x000f620000100800 */
[----:B--2---:R-:W-:Y:S11]  /*5ea0*/  LOP3.LUT P0, RZ, R6, 0x1, RZ, 0xc0, !PT ;  /* 0x0000000106ff7812 */ /* 0x004ff6000780c0ff */
[----:B------:R-:W-:Y:S02]  /*5eb0*/  @!UPT UIADD3 URZ, UPT, UPT, URZ, URZ, URZ ;  /* 0x000000fffffff290 */ /* 0x000fe4000fffe0ff */
[----:B------:R-:W-:Y:S01]  /*5ec0*/  VOTEU.ANY UP1, P0 ;  /* 0x0000000000ff7886 */ /* 0x000fe20000020100 */
[----:B------:R-:W-:Y:S01]  /*5ed0*/  PLOP3.LUT P0, PT, PT, PT, UP1, 0x80, 0x8 ;  /* 0x000000000008781c */ /* 0x000fe20003f0f018 */
[----:B------:R-:W-:Y:S11]  /*5ee0*/  UP2UR UR52, UPR, URZ, 0x2 ;  /* 0x00000002ff347883 */ /* 0x000ff60008000000 */
[----:B------:R-:W-:Y:S01]  /*5ef0*/  @!UPT UIADD3 URZ, UPT, UPT, URZ, URZ, URZ ;  /* 0x000000fffffff290 */ /* 0x000fe2000fffe0ff */
[----:B-1----:R-:W-:Y:S02]  /*5f00*/  @P0 MOV R3, R4 ;  /* 0x0000000400030202 */ /* 0x002fe40000000f00 */
[----:B------:R-:W-:Y:S02]  /*5f10*/  @P0 LOP3.LUT R0, R5, 0xffff, RZ, 0xc0, !PT ;  /* 0x0000ffff05000812 */ /* 0x000fe400078ec0ff */
[----:B------:R-:W-:Y:S02]  /*5f20*/  @P0 R2UR UR5, R3 ;  /* 0x00000000030502ca */ /* 0x000fe400000e0000 */
[----:B------:R-:W-:Y:S11]  /*5f30*/  @P0 R2UR UR4, R0 ;  /* 0x00000000000402ca */ /* 0x000ff600000e0000 */
[----:B------:R-:W-:Y:S02]  /*5f40*/  @UP1 UMOV UR37, UR5 ;  /* 0x0000000500251c82 */ /* 0x000fe40008000000 */
[----:B------:R-:W-:Y:S01]  /*5f50*/  @UP1 UMOV UR36, UR4 ;  /* 0x0000000400241c82 */ /* 0x000fe20008000000 */
[----:B------:R-:W-:Y:S05]  /*5f60*/  BRA.U !UP0, `(.L_x_93) ;  /* 0x0000000108cc7547 */ /* 0x000fea000b800000 */
[----:B------:R-:W1:Y:S01]  /*5f70*/  LDCU UR9, c[0x0][0xc20] ;  /* 0x00018400ff0977ac */ /* 0x000e620008000800 */
[----:B------:R-:W-:Y:S02]  /*5f80*/  UIMAD.WIDE.U32 UR4, UR53, UR59, URZ ;  /* 0x0000003b350472a5 */ /* 0x000fe4000f8e00ff */
[----:B------:R-:W-:Y:S02]  /*5f90*/  UIMAD.WIDE.U32 UR6, UR60, UR56, URZ ;  /* 0x000000383c0672a5 */ /* 0x000fe4000f8e00ff */
[----:B------:R-:W-:Y:S02]  /*5fa0*/  UIMAD.WIDE.U32 UR10, UR36, UR59, URZ ;  /* 0x0000003b240a72a5 */ /* 0x000fe4000f8e00ff */
[----:B------:R-:W-:Y:S02]  /*5fb0*/  UISETP.NE.AND UP0, UPT, UR58, 0x1, UPT ;  /* 0x000000013a00788c */ /* 0x000fe4000bf05270 */
[----:B------:R-:W-:Y:S02]  /*5fc0*/  UISETP.NE.AND UP1, UPT, UR48, 0x1, UPT ;  /* 0x000000013000788c */ /* 0x000fe4000bf25270 */
[----:B------:R-:W-:Y:S02]  /*5fd0*/  UISETP.NE.AND UP2, UPT, UR39, 0x1, UPT ;  /* 0x000000012700788c */ /* 0x000fe4000bf45270 */
[----:B------:R-:W-:Y:S01]  /*5fe0*/  UIMAD.WIDE.U32 UR12, UR37, UR56, URZ ;  /* 0x00000038250c72a5 */ /* 0x000fe2000f8e00ff */
[----:B------:R-:W-:Y:S01]  /*5ff0*/  UMOV UR4, UR5 ;  /* 0x0000000500047c82 */ /* 0x000fe20008000000 */
[----:B------:R-:W-:Y:S01]  /*6000*/  UMOV UR6, UR11 ;  /* 0x0000000b00067c82 */ /* 0x000fe20008000000 */
[----:B-1----:R-:W-:Y:S03]  /*6010*/  USHF.R.U32.HI UR8, URZ, UR9, UR4 ;  /* 0x00000009ff087299 */ /* 0x002fe60008011604 */
[----:B------:R-:W-:Y:S02]  /*6020*/  UMOV UR4, UR7 ;  /* 0x0000000700047c82 */ /* 0x000fe40008000000 */
[----:B------:R-:W-:Y:S02]  /*6030*/  USHF.R.U32.HI UR5, URZ, UR57, UR4 ;  /* 0x00000039ff057299 */ /* 0x000fe40008011604 */
[----:B------:R-:W-:Y:S02]  /*6040*/  USEL UR4, UR53, UR8, !UP0 ;  /* 0x0000000835047287 */ /* 0x000fe4000c000000 */
[----:B------:R-:W-:Y:S02]  /*6050*/  USHF.R.U32.HI UR8, URZ, UR9, UR6 ;  /* 0x00000009ff087299 */ /* 0x000fe40008011606 */
[----:B------:R-:W-:Y:S02]  /*6060*/  UIMAD.WIDE.U32 UR6, UR4, UR46, URZ ;  /* 0x0000002e040672a5 */ /* 0x000fe4000f8e00ff */
[----:B------:R-:W-:Y:S02]  /*6070*/  USEL UR9, UR60, UR5, !UP1 ;  /* 0x000000053c097287 */ /* 0x000fe4000c800000 */
[----:B------:R-:W-:Y:S02]  /*6080*/  USEL UR8, UR36, UR8, !UP0 ;  /* 0x0000000824087287 */ /* 0x000fe4000c000000 */
[----:B------:R-:W-:Y:S01]  /*6090*/  UIMAD.WIDE.U32 UR10, UR9, UR46, URZ ;  /* 0x0000002e090a72a5 */ /* 0x000fe2000f8e00ff */
[----:B------:R-:W-:Y:S01]  /*60a0*/  UMOV UR6, UR7 ;  /* 0x0000000700067c82 */ /* 0x000fe20008000000 */
[----:B------:R-:W-:Y:S01]  /*60b0*/  UMOV UR5, UR13 ;  /* 0x0000000d00057c82 */ /* 0x000fe20008000000 */
[----:B------:R-:W-:Y:S02]  /*60c0*/  @UP2 USHF.R.U32.HI UR4, URZ, UR47, UR6 ;  /* 0x0000002fff042299 */ /* 0x000fe40008011606 */
[----:B------:R-:W-:Y:S02]  /*60d0*/  USHF.R.U32.HI UR5, URZ, UR57, UR5 ;  /* 0x00000039ff057299 */ /* 0x000fe40008011605 */
[----:B------:R-:W-:Y:S02]  /*60e0*/  UIMAD UR4, UR39, UR4, URZ ;  /* 0x00000004270472a4 */ /* 0x000fe4000f8e02ff */
[----:B------:R-:W-:Y:S02]  /*60f0*/  USEL UR5, UR37, UR5, !UP1 ;  /* 0x0000000525057287 */ /* 0x000fe4000c800000 */
[----:B------:R-:W-:Y:S01]  /*6100*/  UISETP.GE.AND UP0, UPT, UR8, UR4, UPT ;  /* 0x000000040800728c */ /* 0x000fe2000bf06270 */
[----:B------:R-:W-:Y:S01]  /*6110*/  UMOV UR6, UR11 ;  /* 0x0000000b00067c82 */ /* 0x000fe20008000000 */
[----:B------:R-:W-:Y:S02]  /*6120*/  UIMAD.WIDE.U32 UR10, UR8, UR46, URZ ;  /* 0x0000002e080a72a5 */ /* 0x000fe4000f8e00ff */
[----:B------:R-:W-:Y:S04]  /*6130*/  @UP2 USHF.R.U32.HI UR9, URZ, UR47, UR6 ;  /* 0x0000002fff092299 */ /* 0x000fe80008011606 */
[----:B------:R-:W-:Y:S01]  /*6140*/  UIMAD UR6, UR39, UR9, URZ ;  /* 0x00000009270672a4 */ /* 0x000fe2000f8e02ff */
[----:B------:R-:W-:Y:S03]  /*6150*/  UMOV UR4, UR11 ;  /* 0x0000000b00047c82 */ /* 0x000fe60008000000 */
[----:B------:R-:W-:Y:S02]  /*6160*/  UISETP.GE.OR UP0, UPT, UR5, UR6, UP0 ;  /* 0x000000060500728c */ /* 0x000fe40008706670 */
[----:B------:R-:W-:Y:S02]  /*6170*/  USHF.R.U32.HI UR4, URZ, UR47, UR4 ;  /* 0x0000002fff047299 */ /* 0x000fe40008011604 */
[----:B------:R-:W-:Y:S02]  /*6180*/  UIMAD.WIDE.U32 UR6, UR5, UR46, URZ ;  /* 0x0000002e050672a5 */ /* 0x000fe4000f8e00ff */
[----:B------:R-:W-:Y:S02]  /*6190*/  USEL UR11, UR8, UR4, !UP2 ;  /* 0x00000004080b7287 */ /* 0x000fe4000d000000 */
[----:B------:R-:W-:Y:S02]  /*61a0*/  UIADD3 UR6, UPT, UPT, -UR5, URZ, URZ ;  /* 0x000000ff05067290 */ /* 0x000fe4000fffe1ff */
[----:B------:R-:W-:Y:S02]  /*61b0*/  UIADD3 UR10, UPT, UPT, -UR11, URZ, URZ ;  /* 0x000000ff0b0a7290 */ /* 0x000fe4000fffe1ff */
[----:B------:R-:W-:Y:S02]  /*61c0*/  UIMAD UR6, UR48, UR6, UR37 ;  /* 0x00000006300672a4 */ /* 0x000fe4000f8e0225 */
[----:B------:R-:W-:Y:S01]  /*61d0*/  UIMAD UR10, UR39, UR10, UR8 ;  /* 0x0000000a270a72a4 */ /* 0x000fe2000f8e0208 */
[----:B------:R-:W-:Y:S01]  /*61e0*/  @!UP0 UMOV UR4, UR7 ;  /* 0x0000000700048c82 */ /* 0x000fe20008000000 */
[----:B------:R-:W-:Y:S02]  /*61f0*/  UIADD3 UR7, UPT, UPT, -UR8, URZ, URZ ;  /* 0x000000ff08077290 */ /* 0x000fe4000fffe1ff */
[----:B------:R-:W-:Y:S04]  /*6200*/  @!UP0 USHF.R.U32.HI UR4, URZ, UR47, UR4 ;  /* 0x0000002fff048299 */ /* 0x000fe80008011604 */
[----:B------:R-:W-:Y:S04]  /*6210*/  @!UP0 USEL UR4, UR5, UR4, !UP2 ;  /* 0x0000000405048287 */ /* 0x000fe8000d000000 */
[----:B------:R-:W-:Y:S02]  /*6220*/  @!UP0 UIMAD UR9, UR9, UR10, UR4 ;  /* 0x0000000a090982a4 */ /* 0x000fe4000f8e0204 */
[----:B------:R-:W-:Y:S02]  /*6230*/  @!UP0 UIADD3 UR10, UPT, UPT, UR11, -UR4, URZ ;  /* 0x800000040b0a8290 */ /* 0x000fe4000fffe0ff */
[----:B------:R-:W-:Y:S02]  /*6240*/  UIMAD UR4, UR58, UR7, UR36 ;  /* 0x000000073a0472a4 */ /* 0x000fe4000f8e0224 */
[----:B------:R-:W-:Y:S03]  /*6250*/  @!UP0 UIMAD UR8, UR10, UR39, UR5 ;  /* 0x000000270a0882a4 */ /* 0x000fe6000f8e0205 */
[----:B------:R-:W-:Y:S02]  /*6260*/  @!UP0 UMOV UR5, UR9 ;  /* 0x0000000900058c82 */ /* 0x000fe40008000000 */
[----:B------:R-:W-:Y:S02]  /*6270*/  UIMAD UR37, UR5, UR48, UR6 ;  /* 0x00000030052572a4 */ /* 0x000fe4000f8e0206 */
[----:B------:R-:W-:Y:S11]  /*6280*/  UIMAD UR36, UR8, UR58, UR4 ;  /* 0x0000003a082472a4 */ /* 0x000ff6000f8e0204 */
[----:B------:R-:W-:Y:S01]  /*6290*/  @!UPT UIADD3 URZ, UPT, UPT, URZ, URZ, URZ ;  /* 0x000000fffffff290 */ /* 0x000fe2000fffe0ff */
.L_x_93:
[----:B------:R-:W-:Y:S01]  /*62a0*/  UISETP.NE.AND UP0, UPT, UR38, 0x1, UPT ;  /* 0x000000012600788c */ /* 0x000fe2000bf05270 */
[----:B------:R-:W-:Y:S01]  /*62b0*/  @P0 SHF.R.U32.HI R4, RZ, 0x10, R5 ;  /* 0x00000010ff040819 */ /* 0x000fe20000011605 */
[----:B------:R-:W-:Y:S02]  /*62c0*/  UIADD3 UR11, UPT, UPT, UR49, 0x400, URZ ;  /* 0x00000400310b7890 */ /* 0x000fe4000fffe0ff */
[----:B------:R-:W-:Y:S01]  /*62d0*/  USHF.L.U32 UR41, UR24, 0x7, URZ ;  /* 0x0000000718297899 */ /* 0x000fe200080006ff */
[----:B------:R-:W-:Y:S06]  /*62e0*/  @P0 R2UR UR61, R4 ;  /* 0x00000000043d02ca */ /* 0x000fec00000e0000 */
[----:B------:R-:W1:Y:S01]  /*62f0*/  @!UP0 LDCU.128 UR12, c[0x0][0xc10] ;  /* 0x00018200ff0c87ac */ /* 0x000e620008000c00 */
[----:B------:R-:W2:Y:S01]  /*6300*/  @!UP0 LDCU UR5, c[0x0][0xc0c] ;  /* 0x00018180ff0587ac */ /* 0x000ea20008000800 */
[----:B------:R-:W3:Y:S01]  /*6310*/  @!UP0 LDCU UR10, c[0x0][0xc20] ;  /* 0x00018400ff0a87ac */ /* 0x000ee20008000800 */
[----:B-1----:R-:W-:Y:S02]  /*6320*/  UIMAD.WIDE.U32 UR8, UR37, UR12, URZ ;  /* 0x0000000c250872a5 */ /* 0x002fe4000f8e00ff */
[----:B------:R-:W-:Y:S02]  /*6330*/  UIMAD.WIDE.U32 UR6, UR36, UR15, URZ ;  /* 0x0000000f240672a5 */ /* 0x000fe4000f8e00ff */
[----:B------:R-:W-:Y:S03]  /*6340*/  @!UP0 UISETP.NE.AND UP1, UPT, UR14, 0x1, UPT ;  /* 0x000000010e00888c */ /* 0x000fe6000bf25270 */
[----:B------:R-:W-:Y:S01]  /*6350*/  @!UP0 UMOV UR4, UR9 ;  /* 0x0000000900048c82 */ /* 0x000fe20008000000 */
[----:B--2---:R-:W-:Y:S02]  /*6360*/  @!UP0 UISETP.NE.AND UP2, UPT, UR5, 0x1, UPT ;  /* 0x000000010500888c */ /* 0x004fe4000bf45270 */
[----:B------:R-:W-:Y:S01]  /*6370*/  @!UP0 USHF.R.U32.HI UR4, URZ, UR13, UR4 ;  /* 0x0000000dff048299 */ /* 0x000fe20008011604 */
[----:B------:R-:W-:Y:S02]  /*6380*/  @!UP0 UMOV UR6, UR7 ;  /* 0x0000000700068c82 */ /* 0x000fe40008000000 */
[----:B---3--:R-:W-:Y:S02]  /*6390*/  @!UP0 USHF.R.U32.HI UR6, URZ, UR10, UR6 ;  /* 0x0000000aff068299 */ /* 0x008fe40008011606 */
[----:B------:R-:W-:Y:S02]  /*63a0*/  @!UP0 USEL UR7, UR37, UR4, !UP2 ;  /* 0x0000000425078287 */ /* 0x000fe4000d000000 */
[----:B------:R-:W-:Y:S04]  /*63b0*/  @!UP0 USEL UR6, UR36, UR6, !UP1 ;  /* 0x0000000624068287 */ /* 0x000fe8000c800000 */
[----:B------:R-:W-:Y:S02]  /*63c0*/  @!UP0 UIADD3 UR4, UPT, UPT, -UR7, UR6, URZ ;  /* 0x0000000607048290 */ /* 0x000fe4000fffe1ff */
[----:B------:R-:W-:Y:S02]  /*63d0*/  @!UP0 UIADD3 UR6, UPT, UPT, UR7, -UR6, URZ ;  /* 0x8000000607068290 */ /* 0x000fe4000fffe0ff */
[----:B------:R-:W-:Y:S02]  /*63e0*/  @!UP0 UIMAD UR37, UR4, UR5, UR37 ;  /* 0x00000005042582a4 */ /* 0x000fe4000f8e0225 */
[----:B------:R-:W-:Y:S02]  /*63f0*/  @!UP0 UIMAD UR36, UR6, UR14, UR36 ;  /* 0x0000000e062482a4 */ /* 0x000fe4000f8e0224 */
[----:B------:R-:W-:Y:S09]  /*6400*/  ULOP3.LUT UP0, URZ, UR11, 0x1b0, URZ, 0xc0, !UPT ;  /* 0x000001b00bff7892 */ /* 0x000ff2000f80c0ff */
[----:B------:R-:W-:Y:S05]  /*6410*/  BRA.U !UP0, `(.L_x_94) ;  /* 0x0000000108407547 */ /* 0x000fea000b800000 */
[----:B------:R-:W1:Y:S01]  /*6420*/  LDCU.64 UR8, c[0x4][0x80] ;  /* 0x01001000ff0877ac */ /* 0x000e620008000a00 */
[----:B------:R-:W-:Y:S01]  /*6430*/  MOV R15, 0x0 ;  /* 0x00000000000f7802 */ /* 0x000fe20000000f00 */
[----:B------:R-:W-:Y:S02]  /*6440*/  HFMA2 R12, -RZ, RZ, 0, 5.9604644775390625e-08 ;  /* 0x00000001ff0c7431 */ /* 0x000fe400000001ff */
[----:B------:R-:W-:Y:S02]  /*6450*/  IMAD.MOV.U32 R8, RZ, RZ, 0x70 ;  /* 0x00000070ff087424 */ /* 0x000fe400078e00ff */
[----:B------:R-:W-:Y:S01]  /*6460*/  IMAD.MOV.U32 R13, RZ, RZ, RZ ;  /* 0x000000ffff0d7224 */ /* 0x000fe200078e00ff */
[----:B------:R-:W2:Y:S01]  /*6470*/  LDCU.64 UR6, c[0x4][0x88] ;  /* 0x01001100ff0677ac */ /* 0x000ea20008000a00 */
[----:B------:R-:W3:Y:S01]  /*6480*/  LDC.64 R14, c[0x4][R15] ;  /* 0x010000000f0e7b82 */ /* 0x000ee20000000a00 */
[----:B------:R-:W4:Y:S01]  /*6490*/  LDCU.64 UR4, c[0x4][0x8] ;  /* 0x01000100ff0477ac */ /* 0x000f220008000a00 */
[----:B-1----:R-:W-:Y:S01]  /*64a0*/  MOV R5, UR9 ;  /* 0x0000000900057c02 */ /* 0x002fe20008000f00 */
[----:B------:R-:W-:Y:S01]  /*64b0*/  IMAD.U32 R4, RZ, RZ, UR8 ;  /* 0x00000008ff047e24 */ /* 0x000fe2000f8e00ff */
[----:B--2---:R-:W-:Y:S01]  /*64c0*/  MOV R7, UR7 ;  /* 0x0000000700077c02 */ /* 0x004fe20008000f00 */
[----:B------:R-:W-:Y:S01]  /*64d0*/  IMAD.U32 R6, RZ, RZ, UR6 ;  /* 0x00000006ff067e24 */ /* 0x000fe2000f8e00ff */
[----:B----4-:R-:W-:Y:S01]  /*64e0*/  MOV R11, UR5 ;  /* 0x00000005000b7c02 */ /* 0x010fe20008000f00 */
[----:B------:R-:W-:Y:S02]  /*64f0*/  IMAD.U32 R10, RZ, RZ, UR4 ;  /* 0x00000004ff0a7e24 */ /* 0x000fe4000f8e00ff */
[----:B------:R-:W-:Y:S07]  /*6500*/  LEPC R20, `(.L_x_94) ;  /* 0x000000001014794e */ /* 0x000fee0000000000 */
[----:B---3-5:R-:W-:Y:S05]  /*6510*/  CALL.ABS.NOINC R14 ;  /* 0x000000000e007343 */ /* 0x028fea0003c00000 */
.L_x_94:
[----:B------:R-:W-:Y:S01]  /*6520*/  LOP3.LUT P0, RZ, R184, 0x1b0, RZ, 0xc0, !PT ;  /* 0x000001b0b8ff7812 */ /* 0x000fe2000780c0ff */
[----:B------:R-:W-:Y:S11]  /*6530*/  BSSY.RECONVERGENT B6, `(.L_x_95) ;  /* 0x0000013000067945 */ /* 0x000ff60003800200 */
[----:B------:R-:W-:Y:S01]  /*6540*/  @!UPT UIADD3 URZ, UPT, UPT, URZ, URZ, URZ ;  /* 0x000000fffffff290 */ /* 0x000fe2000fffe0ff */
[----:B------:R-:W-:Y:S05]  /*6550*/  @!P0 BRA `(.L_x_96) ;  /* 0x0000000000408947 */ /* 0x000fea0003800000 */
        /* <DEDUP_REMOVED lines=16> */
.L_x_96:
[----:B------:R-:W-:Y:S05]  /*6660*/  BSYNC.RECONVERGENT B6 ;  /* 0x0000000000067941 */ /* 0x000fea0003800200 */
.L_x_95:
[----:B------:R-:W-:Y:S01]  /*6670*/  R2UR UR4, R179 ;  /* 0x00000000b30472ca */ /* 0x000fe200000e0000 */
[----:B------:R-:W-:Y:S01]  /*6680*/  UISETP.NE.U32.AND UP0, UPT, UR62, URZ, UPT ;  /* 0x000000ff3e00728c */ /* 0x000fe2000bf05070 */
[----:B------:R-:W-:Y:S02]  /*6690*/  ISETP.NE.U32.AND P4, PT, R154, RZ, PT ;  /* 0x000000ff9a00720c */ /* 0x000fe40003f85070 */
[----:B------:R-:W-:Y:S01]  /*66a0*/  ISETP.NE.U32.AND P2, PT, RZ, UR54, PT ;  /* 0x00000036ff007c0c */ /* 0x000fe2000bf45070 */
[----:B------:R-:W-:Y:S01]  /*66b0*/  UISETP.NE.AND.EX UP1, UPT, UR63, URZ, UPT, UP0 ;  /* 0x000000ff3f00728c */ /* 0x000fe2000bf25300 */
[----:B------:R-:W-:Y:S01]  /*66c0*/  ISETP.NE.AND.EX P4, PT, R155, RZ, PT, P4 ;  /* 0x000000ff9b00720c */ /* 0x000fe20003f85340 */
[----:B------:R-:W-:Y:S01]  /*66d0*/  UPLOP3.LUT UP0, UPT, UPT, UPT, UPT, 0x40, 0x4 ;  /* 0x000000000004789c */ /* 0x000fe20003f0e870 */
[----:B------:R-:W-:Y:S05]  /*66e0*/  ISETP.NE.AND.EX P2, PT, RZ, UR55, PT, P2 ;  /* 0x00000037ff007c0c */ /* 0x000fea000bf45320 */
[----:B------:R-:W-:Y:S06]  /*66f0*/  UISETP.NE.AND UP2, UPT, UR4, URZ, UPT ;  /* 0x000000ff0400728c */ /* 0x000fec000bf45270 */
[----:B------:R-:W-:Y:S05]  /*6700*/  PLOP3.LUT P1, PT, PT, PT, UP2, 0x80, 0x8 ;  /* 0x000000000008781c */ /* 0x000fea0003f2f028 */
[----:B------:R-:W-:Y:S06]  /*6710*/  @UP2 UPLOP3.LUT UP0, UPT, UPT, UPT, UP1, 0x80, 0x8 ;  /* 0x000000000008289c */ /* 0x000fec0003f0f010 */
[----:B------:R-:W-:Y:S01]  /*6720*/  PLOP3.LUT P0, PT, PT, PT, UP0, 0x80, 0x8 ;  /* 0x000000000008781c */ /* 0x000fe20003f0f008 */
[----:B------:R-:W-:Y:S01]  /*6730*/  @!UPT UIADD3 URZ, UPT, UPT, URZ, URZ, URZ ;  /* 0x000000fffffff290 */ /* 0x000fe2000fffe0ff */
[----:B------:R-:W-:Y:S11]  /*6740*/  BRA.U !UP1, `(.L_x_97) ;  /* 0x00000001093c7547 */ /* 0x000ff6000b800000 */
[----:B------:R-:W-:Y:S01]  /*6750*/  UISETP.NE.U32.AND UP0, UPT, UR54, URZ, UPT ;  /* 0x000000ff3600728c */ /* 0x000fe2000bf05070 */
[----:B------:R-:W-:Y:S01]  /*6760*/  HFMA2 R0, -RZ, RZ, 0, 5.9604644775390625e-08 ;  /* 0x00000001ff007431 */ /* 0x000fe200000001ff */
[----:B------:R-:W1:Y:S01]  /*6770*/  LDCU.64 UR8, c[0x0][0x358] ;  /* 0x00006b00ff0877ac */ /* 0x000e620008000a00 */
[----:B------:R-:W-:Y:S01]  /*6780*/  IMAD.MOV.U32 R169, RZ, RZ, 0x1 ;  /* 0x00000001ffa97424 */ /* 0x000fe200078e00ff */
[----:B------:R-:W-:Y:S06]  /*6790*/  UISETP.NE.AND.EX UP0, UPT, UR55, URZ, UPT, UP0 ;  /* 0x000000ff3700728c */ /* 0x000fec000bf05300 */
[----:B------:R-:W-:Y:S05]  /*67a0*/  PLOP3.LUT P3, PT, PT, PT, UP0, 0x80, 0x8 ;  /* 0x000000000008781c */ /* 0x000fea0003f6f008 */
[----:B------:R-:W2:Y:S01]  /*67b0*/  @UP0 LDCU.64 UR4, c[0x0][0x988] ;  /* 0x00013100ff0407ac */ /* 0x000ea20008000a00 */
[----:B------:R-:W-:Y:S07]  /*67c0*/  @UP0 UIMAD UR6, UR51, UR62, URZ ;  /* 0x0000003e330602a4 */ /* 0x000fee000f8e02ff */
[----:B------:R-:W-:Y:S01]  /*67d0*/  @!P3 PRMT R169, R0, 0x7610, R169 ;  /* 0x0000761000a9b816 */ /* 0x000fe200000000a9 */
[----:B--2---:R-:W-:Y:S06]  /*67e0*/  @UP0 UIMAD.WIDE UR4, UR6, 0x4, UR4 ;  /* 0x00000004060408a5 */ /* 0x004fec000f8e0204 */
[----:B------:R-:W-:Y:S01]  /*67f0*/  IMAD.U32 R4, RZ, RZ, UR4 ;  /* 0x00000004ff047e24 */ /* 0x000fe2000f8e00ff */
[----:B------:R-:W-:Y:S04]  /*6800*/  MOV R5, UR5 ;  /* 0x0000000500057c02 */ /* 0x000fe80008000f00 */
[----:B------:R-:W2:Y:S01]  /*6810*/  @!UP0 LDCU UR4, c[0x0][0x980] ;  /* 0x00013000ff0487ac */ /* 0x000ea20008000800 */
[----:B-1---5:R1:W5:Y:S02]  /*6820*/  @P3 LDG.E R73, desc[UR8][R4.64] ;  /* 0x0000000804493981 */ /* 0x022364000c1e1900 */
[----:B-12---:R-:W-:Y:S02]  /*6830*/  @!P3 IMAD.U32 R73, RZ, RZ, UR4 ;  /* 0x00000004ff49be24 */ /* 0x006fe4000f8e00ff */
.L_x_97:
[----:B------:R-:W-:Y:S05]  /*6840*/  @!P4 BRA `(.L_x_98) ;  /* 0x000000000024c947 */ /* 0x000fea0003800000 */
[----:B------:R-:W-:Y:S01]  /*6850*/  ISETP.NE.U32.AND P3, PT, R152, RZ, PT ;  /* 0x000000ff9800720c */ /* 0x000fe20003f65070 */
[----:B------:R-:W1:Y:S03]  /*6860*/  LDCU.64 UR4, c[0x0][0x358] ;  /* 0x00006b00ff0477ac */ /* 0x000e660008000a00 */
[----:B------:R-:W-:Y:S11]  /*6870*/  ISETP.NE.AND.EX P3, PT, R153, RZ, PT, P3 ;  /* 0x000000ff9900720c */ /* 0x000ff60003f65330 */
[----:B------:R-:W-:Y:S02]  /*6880*/  @!UPT UIADD3 URZ, UPT, UPT, URZ, URZ, URZ ;  /* 0x000000fffffff290 */ /* 0x000fe4000fffe0ff */
[----:B------:R-:W2:Y:S01]  /*6890*/  @P3 LDC.64 R4, c[0x0][0x9a8] ;  /* 0x00026a00ff043b82 */ /* 0x000ea20000000a00 */
[----:B------:R-:W-:Y:S04]  /*68a0*/  @P3 IMAD R0, R154, UR51, RZ ;  /* 0x000000339a003c24 */ /* 0x000fe8000f8e02ff */
[----:B--2---:R-:W-:Y:S05]  /*68b0*/  @P3 IMAD.WIDE R4, R0, 0x4, R4 ;  /* 0x0000000400043825 */ /* 0x004fea00078e0204 */
[----:B-1---5:R1:W5:Y:S02]  /*68c0*/  @P3 LDG.E R70, desc[UR4][R4.64] ;  /* 0x0000000404463981 */ /* 0x022364000c1e1900 */
[----:B-1----:R-:W2:Y:S02]  /*68d0*/  @!P3 LDC R70, c[0x0][0x9a0] ;  /* 0x00026800ff46bb82 */ /* 0x002ea40000000800 */
.L_x_98:
[----:B-----5:R-:W-:Y:S01]  /*68e0*/  FSETP.NEU.AND P4, PT, R73, RZ, PT ;  /* 0x000000ff4900720b */ /* 0x020fe20003f8d000 */
[----:B------:R-:W-:Y:S01]  /*68f0*/  USHF.L.U32 UR8, UR50, 0x7, URZ ;  /* 0x0000000732087899 */ /* 0x000fe200080006ff */
[----:B------:R-:W-:Y:S01]  /*6900*/  SEL R6, RZ, 0xffffffff, P2 ;  /* 0xffffffffff067807 */ /* 0x000fe20001000000 */
[----:B------:R-:W-:Y:S01]  /*6910*/  BSSY B1, `(.L_x_99) ;  /* 0x0000068000017945 */ /* 0x000fe20003800000 */
[----:B------:R-:W-:Y:S01]  /*6920*/  LOP3.LUT P3, RZ, R169, 0xff, RZ, 0xc0, !PT ;  /* 0x000000ffa9ff7812 */ /* 0x000fe2000786c0ff */
[----:B------:R-:W-:Y:S01]  /*6930*/  IMAD.MOV.U32 R198, RZ, RZ, 0x1 ;  /* 0x00000001ffc67424 */ /* 0x000fe200078e00ff */
[----:B------:R-:W-:Y:S01]  /*6940*/  @P1 SEL R3, RZ, 0xffffffff, P4 ;  /* 0xffffffffff031807 */ /* 0x000fe20002000000 */
[----:B------:R-:W-:Y:S01]  /*6950*/  IMAD.U32 R189, RZ, RZ, UR8 ;  /* 0x00000008ffbd7e24 */ /* 0x000fe2000f8e00ff */
[----:B------:R-:W-:Y:S01]  /*6960*/  LEA R0, R162, UR49, 0x3 ;  /* 0x00000031a2007c11 */ /* 0x000fe2000f8e18ff */
[----:B------:R-:W-:Y:S01]  /*6970*/  IMAD.IADD R71, R69, 0x1, R2 ;  /* 0x0000000145477824 */ /* 0x000fe200078e0202 */
[----:B------:R-:W-:Y:S02]  /*6980*/  @P0 SEL R3, R6, R3, !P3 ;  /* 0x0000000306030207 */ /* 0x000fe40005800000 */
[----:B------:R-:W-:Y:S02]  /*6990*/  CS2R R150, SRZ ;  /* 0x0000000000967805 */ /* 0x000fe4000001ff00 */
[----:B------:R-:W-:Y:S02]  /*69a0*/  R2UR UR4, R177 ;  /* 0x00000000b10472ca */ /* 0x000fe400000e0000 */
[----:B------:R-:W-:Y:S02]  /*69b0*/  CS2R R148, SRZ ;  /* 0x0000000000947805 */ /* 0x000fe4000001ff00 */
[----:B------:R-:W-:Y:S02]  /*69c0*/  @P1 LOP3.LUT R3, R3, 0x1, RZ, 0xc0, !PT ;  /* 0x0000000103031812 */ /* 0x000fe400078ec0ff */
[----:B------:R-:W-:Y:S02]  /*69d0*/  CS2R R146, SRZ ;  /* 0x0000000000927805 */ /* 0x000fe4000001ff00 */
[----:B------:R-:W-:Y:S02]  /*69e0*/  R2UR UR7, R176 ;  /* 0x00000000b00772ca */ /* 0x000fe400000e0000 */
[----:B------:R-:W-:Y:S02]  /*69f0*/  CS2R R144, SRZ ;  /* 0x0000000000907805 */ /* 0x000fe4000001ff00 */
[----:B------:R-:W-:Y:S02]  /*6a00*/  ISETP.NE.U32.OR P6, PT, R3, 0x1, !P1 ;  /* 0x000000010300780c */ /* 0x000fe40004fc5470 */
[----:B------:R-:W-:Y:S02]  /*6a10*/  CS2R R142, SRZ ;  /* 0x00000000008e7805 */ /* 0x000fe4000001ff00 */
[----:B------:R-:W-:Y:S02]  /*6a20*/  R2UR UR11, R178 ;  /* 0x00000000b20b72ca */ /* 0x000fe400000e0000 */
[----:B------:R-:W-:Y:S02]  /*6a30*/  CS2R R140, SRZ ;  /* 0x00000000008c7805 */ /* 0x000fe4000001ff00 */
[----:B------:R-:W-:Y:S02]  /*6a40*/  R2UR UR6, R174 ;  /* 0x00000000ae0672ca */ /* 0x000fe400000e0000 */
[----:B------:R-:W-:Y:S02]  /*6a50*/  CS2R R138, SRZ ;  /* 0x00000000008a7805 */ /* 0x000fe4000001ff00 */
[----:B------:R-:W-:Y:S01]  /*6a60*/  R2UR UR13, R173 ;  /* 0x00000000ad0d72ca */ /* 0x000fe200000e0000 */
[----:B------:R-:W-:Y:S01]  /*6a70*/  UIMAD.WIDE.U32 UR4, UR8, UR4, URZ ;  /* 0x00000004080472a5 */ /* 0x000fe2000f8e00ff */
[----:B------:R-:W-:Y:S02]  /*6a80*/  LEA R197, R68, UR49, 0x3 ;  /* 0x0000003144c57c11 */ /* 0x000fe4000f8e18ff */
[----:B------:R-:W-:Y:S02]  /*6a90*/  CS2R R136, SRZ ;  /* 0x0000000000887805 */ /* 0x000fe4000001ff00 */
[----:B------:R-:W-:Y:S01]  /*6aa0*/  SHF.L.U32 R4, R164, 0x1f, RZ ;  /* 0x0000001fa4047819 */ /* 0x000fe200000006ff */
[----:B------:R-:W-:Y:S01]  /*6ab0*/  USHF.R.U32.HI UR5, URZ, UR7, UR5 ;  /* 0x00000007ff057299 */ /* 0x000fe20008011605 */
[----:B------:R-:W-:Y:S02]  /*6ac0*/  R2UR UR10, R175 ;  /* 0x00000000af0a72ca */ /* 0x000fe400000e0000 */
[----:B------:R-:W-:Y:S01]  /*6ad0*/  @P6 SHF.L.U32 R9, R161, 0x1f, RZ ;  /* 0x0000001fa1096819 */ /* 0x000fe200000006ff */
[----:B------:R-:W-:Y:S01]  /*6ae0*/  UISETP.NE.AND UP0, UPT, UR11, 0x1, UPT ;  /* 0x000000010b00788c */ /* 0x000fe2000bf05270 */
[----:B------:R-:W-:Y:S02]  /*6af0*/  R2UR UR12, R171 ;  /* 0x00000000ab0c72ca */ /* 0x000fe400000e0000 */
[----:B------:R-:W1:Y:S01]  /*6b00*/  @P6 SYNCS.PHASECHK.TRANS64.TRYWAIT P1, [R0+URZ+0x180], R9 ;  /* 0x00018009000065a7 */ /* 0x000e6200080211ff */
[----:B------:R-:W-:Y:S01]  /*6b10*/  USEL UR5, UR8, UR5, !UP0 ;  /* 0x0000000508057287 */ /* 0x000fe2000c000000 */
[----:B------:R-:W-:Y:S02]  /*6b20*/  R2UR UR9, R172 ;  /* 0x00000000ac0972ca */ /* 0x000fe400000e0000 */
[----:B------:R-:W-:Y:S01]  /*6b30*/  PLOP3.LUT P2, PT, PT, PT, UP1, 0x80, 0x8 ;  /* 0x000000000008781c */ /* 0x000fe20003f4f018 */
[----:B------:R-:W-:Y:S01]  /*6b40*/  UIMAD.WIDE.U32 UR6, UR5, UR6, URZ ;  /* 0x00000006050672a5 */ /* 0x000fe2000f8e00ff */
[----:B------:R-:W-:Y:S01]  /*6b50*/  SEL R3, RZ, 0xffffffff, P4 ;  /* 0xffffffffff037807 */ /* 0x000fe20002000000 */
[----:B------:R-:W-:Y:S01]  /*6b60*/  UISETP.NE.AND UP0, UPT, UR10, 0x1, UPT ;  /* 0x000000010a00788c */ /* 0x000fe2000bf05270 */
[----:B------:R-:W-:Y:S01]  /*6b70*/  IMAD.U32 R188, RZ, RZ, UR5 ;  /* 0x00000005ffbc7e24 */ /* 0x000fe2000f8e00ff */
[----:B------:R-:W-:Y:S03]  /*6b80*/  P2R R156, PR, RZ, 0x40 ;  /* 0x00000040ff9c7803 */ /* 0x000fe60000000000 */
[----:B------:R-:W-:Y:S02]  /*6b90*/  UMOV UR4, UR7 ;  /* 0x0000000700047c82 */ /* 0x000fe40008000000 */
[----:B------:R-:W-:Y:S01]  /*6ba0*/  USHF.R.U32.HI UR4, URZ, UR13, UR4 ;  /* 0x0000000dff047299 */ /* 0x000fe20008011604 */
[----:B------:R3:W4:Y:S02]  /*6bb0*/  SYNCS.PHASECHK.TRANS64.TRYWAIT P0, [R197+URZ+0x1c0], R4 ;  /* 0x0001c004c50075a7 */ /* 0x00072400080011ff */
[----:B------:R-:W-:Y:S01]  /*6bc0*/  @P2 SEL R3, R6, R3, !P3 ;  /* 0x0000000306032207 */ /* 0x000fe20005800000 */
[----:B------:R-:W-:Y:S01]  /*6bd0*/  IMAD R6, RZ, RZ, -UR5 ;  /* 0x80000005ff067e24 */ /* 0x000fe2000f8e02ff */
[----:B------:R-:W-:Y:S02]  /*6be0*/  USEL UR4, UR5, UR4, !UP0 ;  /* 0x0000000405047287 */ /* 0x000fe4000c000000 */
[----:B------:R-:W-:Y:S01]  /*6bf0*/  UISETP.NE.AND UP0, UPT, UR9, 0x1, UPT ;  /* 0x000000010900788c */ /* 0x000fe2000bf05270 */
[----:B------:R-:W-:Y:S01]  /*6c00*/  IMAD R189, R6, UR11, R189 ;  /* 0x0000000b06bd7c24 */ /* 0x000fe2000f8e02bd */
[----:B------:R-:W-:Y:S01]  /*6c10*/  LOP3.LUT R3, R3, 0x1, RZ, 0xc0, !PT ;  /* 0x0000000103037812 */ /* 0x000fe200078ec0ff */
[----:B------:R-:W-:Y:S01]  /*6c20*/  UIMAD.WIDE.U32 UR6, UR4, UR12, URZ ;  /* 0x0000000c040672a5 */ /* 0x000fe2000f8e00ff */
[----:B------:R-:W-:Y:S01]  /*6c30*/  IMAD.U32 R187, RZ, RZ, UR4 ;  /* 0x00000004ffbb7e24 */ /* 0x000fe2000f8e00ff */
[----:B------:R-:W2:Y:S01]  /*6c40*/  LDCU UR12, c[0x0][0xba0] ;  /* 0x00017400ff0c77ac */ /* 0x000ea20008000800 */
[----:B------:R-:W-:Y:S01]  /*6c50*/  PLOP3.LUT P2, PT, PT, PT, UP0, 0x80, 0x8 ;  /* 0x000000000008781c */ /* 0x000fe20003f4f008 */
[----:B------:R-:W-:Y:S01]  /*6c60*/  IMAD R7, RZ, RZ, -UR4 ;  /* 0x80000004ff077e24 */ /* 0x000fe2000f8e02ff */
[----:B------:R-:W-:Y:S01]  /*6c70*/  ISETP.NE.U32.AND P5, PT, R3, 0x1, PT ;  /* 0x000000010300780c */ /* 0x000fe20003fa5070 */
[----:B------:R-:W-:Y:S01]  /*6c80*/  IMAD.U32 R186, RZ, RZ, UR4 ;  /* 0x00000004ffba7e24 */ /* 0x000fe2000f8e00ff */
[----:B------:R-:W-:Y:S01]  /*6c90*/  UMOV UR6, UR7 ;  /* 0x0000000700067c82 */ /* 0x000fe20008000000 */
[----:B------:R-:W-:Y:S01]  /*6ca0*/  IMAD R188, R7, UR10, R188 ;  /* 0x0000000a07bc7c24 */ /* 0x000fe2000f8e02bc */
[----:B------:R-:W-:Y:S02]  /*6cb0*/  P2R R199, PR, RZ, 0x20 ;  /* 0x00000020ffc77803 */ /* 0x000fe40000000000 */
[----:B-1----:R-:W-:Y:S01]  /*6cc0*/  @P6 SEL R198, RZ, 0x1, !P1 ;  /* 0x00000001ffc66807 */ /* 0x002fe20004800000 */
[----:B--2---:R-:W-:Y:S06]  /*6cd0*/  USHF.R.U32.HI UR6, URZ, UR12, UR6 ;  /* 0x0000000cff067299 */ /* 0x004fec0008011606 */
[----:B------:R-:W-:Y:S05]  /*6ce0*/  SEL R187, R187, UR6, !P2 ;  /* 0x00000006bbbb7c07 */ /* 0x000fea000d000000 */
[----:B------:R-:W-:Y:S04]  /*6cf0*/  IMAD.MOV R5, RZ, RZ, -R187 ;  /* 0x000000ffff057224 */ /* 0x000fe800078e0abb */
[----:B------:R-:W-:Y:S01]  /*6d00*/  IMAD R186, R5, UR9, R186 ;  /* 0x0000000905ba7c24 */ /* 0x000fe2000f8e02ba */
[----:B---34-:R-:W-:Y:S06]  /*6d10*/  @!P6 BRA `(.L_x_100) ;  /* 0x00000000009ce947 */ /* 0x018fec0003800000 */
[----:B------:R-:W-:Y:S01]  /*6d20*/  @P5 IMAD R8, R162, 0x2000, R183 ;  /* 0x00002000a2085824 */ /* 0x000fe200078e02b7 */
[----:B------:R-:W1:Y:S01]  /*6d30*/  S2R R2, SR_CgaCtaId ;  /* 0x0000000000027919 */ /* 0x000e620000008800 */
[----:B------:R-:W-:Y:S01]  /*6d40*/  ISETP.NE.AND P1, PT, R198, RZ, PT ;  /* 0x000000ffc600720c */ /* 0x000fe20003f25270 */
[----:B------:R-:W-:Y:S01]  /*6d50*/  BSSY B0, `(.L_x_101) ;  /* 0x0000010000007945 */ /* 0x000fe20003800000 */
[--C-:B------:R-:W-:Y:S01]  /*6d60*/  @P5 IMAD R7, R167, -0x10, R8.reuse ;  /* 0xfffffff0a7075824 */ /* 0x100fe200078e0208 */
[----:B------:R-:W-:Y:S01]  /*6d70*/  CS2R R138, SRZ ;  /* 0x00000000008a7805 */ /* 0x000fe2000001ff00 */
[----:B------:R-:W-:Y:S01]  /*6d80*/  @P5 IMAD R6, R166, -0x10, R8 ;  /* 0xfffffff0a6065824 */ /* 0x000fe200078e0208 */
[----:B------:R-:W-:Y:S01]  /*6d90*/  CS2R R136, SRZ ;  /* 0x0000000000887805 */ /* 0x000fe2000001ff00 */
[----:B------:R-:W-:Y:S01]  /*6da0*/  @P5 IMAD R5, R182, 0x10, R7 ;  /* 0x00000010b6055824 */ /* 0x000fe200078e0207 */
[----:B------:R-:W-:Y:S02]  /*6db0*/  CS2R R146, SRZ ;  /* 0x0000000000927805 */ /* 0x000fe4000001ff00 */
[----:B------:R-:W-:Y:S02]  /*6dc0*/  CS2R R144, SRZ ;  /* 0x0000000000907805 */ /* 0x000fe4000001ff00 */
[----:B------:R-:W-:Y:S02]  /*6dd0*/  CS2R R142, SRZ ;  /* 0x00000000008e7805 */ /* 0x000fe4000001ff00 */
[----:B------:R-:W-:Y:S02]  /*6de0*/  CS2R R140, SRZ ;  /* 0x00000000008c7805 */ /* 0x000fe4000001ff00 */
[----:B------:R-:W-:Y:S02]  /*6df0*/  CS2R R150, SRZ ;  /* 0x0000000000967805 */ /* 0x000fe4000001ff00 */
[----:B------:R-:W-:Y:S01]  /*6e00*/  CS2R R148, SRZ ;  /* 0x0000000000947805 */ /* 0x000fe2000001ff00 */
[----:B------:R-:W-:Y:S06]  /*6e10*/  @P1 BRA `(.L_x_102) ;  /* 0x00000000000c1947 */ /* 0x000fec0003800000 */
[----:B------:R-:W-:Y:S04]  /*6e20*/  SHF.L.U32 R3, R161, 0x1f, RZ ;  /* 0x0000001fa1037819 */ /* 0x000fe800000006ff */
[----:B------:R-:W2:Y:S02]  /*6e30*/  SYNCS.PHASECHK.TRANS64.TRYWAIT P1, [R0+URZ+0x180], R3 ;  /* 0x00018003000075a7 */ /* 0x000ea400080211ff */
[----:B--2---:R-:W-:Y:S05]  /*6e40*/  @!P1 BRA `(.L_x_103) ;  /* 0x0000003800b89947 */ /* 0x004fea0003800000 */
.L_x_102:
[----:B------:R-:W-:Y:S05]  /*6e50*/  BSYNC B0 ;  /* 0x0000000000007941 */ /* 0x000fea0003800000 */
.L_x_101:
[----:B------:R-:W-:Y:S01]  /*6e60*/  ISETP.NE.AND P1, PT, R199, RZ, PT ;  /* 0x000000ffc700720c */ /* 0x000fe20003f25270 */
[----:B--2---:R-:W-:Y:S02]  /*6e70*/  VIADD R3, R0, 0x190 ;  /* 0x0000019000037836 */ /* 0x004fe40000000000 */
[----:B------:R-:W-:Y:S03]  /*6e80*/  VIADD R162, R162, 0x1 ;  /* 0x00000001a2a27836 */ /* 0x000fe60000000000 */
[----:B-1----:R-:W-:Y:S07]  /*6e90*/  PRMT R2, R2, 0x654, R3 ;  /* 0x0000065402027816 */ /* 0x002fee0000000003 */
[----:B------:R1:W2:Y:S04]  /*6ea0*/  @P1 LDS.128 R136, [R8] ;  /* 0x0000000008881984 */ /* 0x0002a80000000c00 */
[----:B------:R1:W3:Y:S04]  /*6eb0*/  @P1 LDS.128 R144, [R6+0x20] ;  /* 0x0000200006901984 */ /* 0x0002e80000000c00 */
[----:B------:R1:W4:Y:S04]  /*6ec0*/  @P1 LDS.128 R140, [R7+0x10] ;  /* 0x00001000078c1984 */ /* 0x0003280000000c00 */
[----:B------:R1:W1:Y:S01]  /*6ed0*/  @P1 LDS.128 R148, [R5+0x10] ;  /* 0x0000100005941984 */ /* 0x0002620000000c00 */
[C---:B------:R-:W-:Y:S01]  /*6ee0*/  ISETP.NE.AND P1, PT, R162.reuse, 0x2, PT ;  /* 0x00000002a200780c */ /* 0x040fe20003f25270 */
[----:B------:R-:W-:Y:S01]  /*6ef0*/  @!PT LDS RZ, [RZ] ;  /* 0x00000000fffff984 */ /* 0x000fe20000000800 */
[----:B------:R-:W-:Y:S01]  /*6f00*/  @!PT LDS RZ, [RZ] ;  /* 0x00000000fffff984 */ /* 0x000fe20000000800 */
[----:B------:R-:W-:Y:S01]  /*6f10*/  @!PT LDS RZ, [RZ] ;  /* 0x00000000fffff984 */ /* 0x000fe20000000800 */
[----:B------:R-:W-:Y:S01]  /*6f20*/  @!PT LDS RZ, [RZ] ;  /* 0x00000000fffff984 */ /* 0x000fe20000000800 */
[----:B------:R5:W-:Y:S06]  /*6f30*/  MEMBAR.ALL.CTA ;  /* 0x0000000000007992 */ /* 0x000bec0000008000 */
[----:B-----5:R-:W5:Y:S01]  /*6f40*/  FENCE.VIEW.ASYNC.S ;  /* 0x00000000000073c6 */ /* 0x020f620000000000 */
[----:B------:R-:W-:Y:S02]  /*6f50*/  SEL R0, RZ, 0x1, P1 ;  /* 0x00000001ff007807 */ /* 0x000fe40000800000 */
[----:B------:R-:W-:Y:S02]  /*6f60*/  SEL R162, R162, RZ, P1 ;  /* 0x000000ffa2a27207 */ /* 0x000fe40000800000 */
[----:B------:R-:W-:Y:S01]  /*6f70*/  LOP3.LUT R161, R161, R0, RZ, 0x3c, !PT ;  /* 0x00000000a1a17212 */ /* 0x000fe200078e3cff */
[----:B-----5:R1:W-:Y:S06]  /*6f80*/  SYNCS.ARRIVE.TRANS64.RED.A1T0 RZ, [R2+URZ], RZ ;  /* 0x000000ff02ff79a7 */ /* 0x0203ec00081004ff */
.L_x_100:
[----:B------:R-:W-:Y:S05]  /*6f90*/  BSYNC B1 ;  /* 0x0000000000017941 */ /* 0x000fea0003800000 */
.L_x_99:
[----:B------:R-:W-:Y:S04]  /*6fa0*/  SHF.R.U32.HI R3, RZ, 0x15, R71 ;  /* 0x00000015ff037819 */ /* 0x000fe80000011647 */
[----:B------:R-:W-:Y:S01]  /*6fb0*/  LOP3.LUT P1, RZ, R3, 0x3, R170, 0x48, !PT ;  /* 0x0000000303ff7812 */ /* 0x000fe200078248aa */
[----:B------:R-:W-:Y:S01]  /*6fc0*/  @!UPT UIADD3 URZ, UPT, UPT, URZ, URZ, URZ ;  /* 0x000000fffffff290 */ /* 0x000fe2000fffe0ff */
[----:B------:R-:W-:Y:S11]  /*6fd0*/  @P0 BRA `(.L_x_104) ;  /* 0x0000000000080947 */ /* 0x000ff60003800000 */
[----:B------:R-:W5:Y:S02]  /*6fe0*/  SYNCS.PHASECHK.TRANS64.TRYWAIT P0, [R197+URZ+0x1c0], R4 ;  /* 0x0001c004c50075a7 */ /* 0x000f6400080011ff */
[----:B-----5:R-:W-:Y:S05]  /*6ff0*/  @!P0 BRA `(.L_x_105) ;  /* 0x0000003800608947 */ /* 0x020fea0003800000 */
.L_x_104:
[----:B------:R-:W-:Y:S04]  /*7000*/  BSSY.RECONVERGENT B6, `(.L_x_106) ;  /* 0x0000012000067945 */ /* 0x000fe80003800200 */
[----:B------:R-:W-:Y:S05]  /*7010*/  @!P1 BRA `(.L_x_107) ;  /* 0x0000000000409947 */ /* 0x000fea0003800000 */
[----:B------:R-:W5:Y:S01]  /*7020*/  LDCU.64 UR8, c[0x4][0x70] ;  /* 0x01000e00ff0877ac */ /* 0x000f620008000a00 */
[----:B------:R-:W-:Y:S01]  /*7030*/  MOV R3, 0x0 ;  /* 0x0000000000037802 */ /* 0x000fe20000000f00 */
[----:B------:R-:W-:Y:S02]  /*7040*/  HFMA2 R12, -RZ, RZ, 0, 5.9604644775390625e-08 ;  /* 0x00000001ff0c7431 */ /* 0x000fe400000001ff */
[----:B-1----:R-:W-:Y:S02]  /*7050*/  IMAD.MOV.U32 R8, RZ, RZ, 0x192 ;  /* 0x00000192ff087424 */ /* 0x002fe400078e00ff */
[----:B------:R-:W-:Y:S01]  /*7060*/  IMAD.MOV.U32 R13, RZ, RZ, RZ ;  /* 0x000000ffff0d7224 */ /* 0x000fe200078e00ff */
[----:B------:R-:W1:Y:S01]  /*7070*/  LDCU.64 UR6, c[0x4][0x78] ;  /* 0x01000f00ff0677ac */ /* 0x000e620008000a00 */
[----:B------:R-:W2:Y:S01]  /*7080*/  LDC.64 R2, c[0x4][R3] ;  /* 0x0100000003027b82 */ /* 0x000ea20000000a00 */
[----:B------:R-:W3:Y:S01]  /*7090*/  LDCU.64 UR4, c[0x4][0x10] ;  /* 0x01000200ff0477ac */ /* 0x000ee20008000a00 */
[----:B-----5:R-:W-:Y:S01]  /*70a0*/  MOV R5, UR9 ;  /* 0x0000000900057c02 */ /* 0x020fe20008000f00 */
[----:B------:R-:W-:Y:S01]  /*70b0*/  IMAD.U32 R4, RZ, RZ, UR8 ;  /* 0x00000008ff047e24 */ /* 0x000fe2000f8e00ff */
[----:B-1----:R-:W-:Y:S01]  /*70c0*/  MOV R7, UR7 ;  /* 0x0000000700077c02 */ /* 0x002fe20008000f00 */
[----:B------:R-:W-:Y:S01]  /*70d0*/  IMAD.U32 R6, RZ, RZ, UR6 ;  /* 0x00000006ff067e24 */ /* 0x000fe2000f8e00ff */
[----:B---3--:R-:W-:Y:S01]  /*70e0*/  MOV R11, UR5 ;  /* 0x00000005000b7c02 */ /* 0x008fe20008000f00 */
[----:B------:R-:W-:Y:S02]  /*70f0*/  IMAD.U32 R10, RZ, RZ, UR4 ;  /* 0x00000004ff0a7e24 */ /* 0x000fe4000f8e00ff */
[----:B------:R-:W-:Y:S07]  /*7100*/  LEPC R20, `(.L_x_107) ;  /* 0x000000001014794e */ /* 0x000fee0000000000 */
[----:B--2-4-:R-:W-:Y:S05]  /*7110*/  CALL.ABS.NOINC R2 ;  /* 0x0000000002007343 */ /* 0x014fea0003c00000 */
.L_x_107:
[----:B------:R-:W-:Y:S05]  /*7120*/  BSYNC.RECONVERGENT B6 ;  /* 0x0000000000067941 */ /* 0x000fea0003800200 */
.L_x_106:
[-C--:B--2---:R-:W-:Y:S01]  /*7130*/  F2FP.F16.E4M3.UNPACK_B R74, R136.reuse ;  /* 0x00000088ff4a723e */ /* 0x084fe200020006ff */
[----:B------:R-:W-:Y:S05]  /*7140*/  WARPSYNC.ALL ;  /* 0x0000000000007948 */ /* 0x000fea0003800000 */
[----:B------:R-:W-:Y:S01]  /*7150*/  R2UR UR4, R71 ;  /* 0x00000000470472ca */ /* 0x000fe200000e0000 */
[--C-:B------:R-:W-:Y:S01]  /*7160*/  HADD2.F32 R72, -RZ, R74.reuse.H0_H0 ;  /* 0x2000004aff487230 */ /* 0x100fe20000004100 */
[----:B------:R-:W-:Y:S01]  /*7170*/  F2FP.F16.E4M3.UNPACK_B R76, R136.H1 ;  /* 0x00000088ff4c723e */ /* 0x000fe200030006ff */
[----:B------:R-:W-:Y:S01]  /*7180*/  HADD2.F32 R75, -RZ, R74.H1_H1 ;  /* 0x3000004aff4b7230 */ /* 0x000fe20000004100 */
[-C--:B------:R-:W-:Y:S01]  /*7190*/  F2FP.F16.E4M3.UNPACK_B R78, R137.reuse ;  /* 0x00000089ff4e723e */ /* 0x080fe200020006ff */
[----:B------:R-:W-:Y:S01]  /*71a0*/  BSSY.RECONVERGENT B0, `(.L_x_108) ;  /* 0x0000120000007945 */ /* 0x000fe20003800200 */
[----:B------:R-:W-:Y:S01]  /*71b0*/  F2FP.F16.E4M3.UNPACK_B R80, R137.H1 ;  /* 0x00000089ff50723e */ /* 0x000fe200030006ff */
[--C-:B------:R-:W-:Y:S01]  /*71c0*/  HADD2.F32 R74, -RZ, R76.reuse.H0_H0 ;  /* 0x2000004cff4a7230 */ /* 0x100fe20000004100 */
[-C--:B------:R-:W-:Y:S01]  /*71d0*/  F2FP.F16.E4M3.UNPACK_B R82, R138.reuse ;  /* 0x0000008aff52723e */ /* 0x080fe200020006ff */
[----:B------:R-:W-:Y:S01]  /*71e0*/  HADD2.F32 R76, -RZ, R76.H1_H1 ;  /* 0x3000004cff4c7230 */ /* 0x000fe20000004100 */
[----:B------:R-:W-:Y:S01]  /*71f0*/  F2FP.F16.E4M3.UNPACK_B R84, R138.H1 ;  /* 0x0000008aff54723e */ /* 0x000fe200030006ff */
[--C-:B------:R-:W-:Y:S01]  /*7200*/  HADD2.F32 R77, -RZ, R78.reuse.H0_H0 ;  /* 0x2000004eff4d7230 */ /* 0x100fe20000004100 */
[-C--:B------:R-:W-:Y:S01]  /*7210*/  F2FP.F16.E4M3.UNPACK_B R86, R139.reuse ;  /* 0x0000008bff56723e */ /* 0x080fe200020006ff */
[----:B-1----:R-:W1:Y:S01]  /*7220*/  LDTM.x64 R4, tmem[UR4] ;  /* 0x00000004000479ee */ /* 0x002e620008340000 */
[----:B------:R-:W-:Y:S01]  /*7230*/  F2FP.F16.E4M3.UNPACK_B R88, R139.H1 ;  /* 0x0000008bff58723e */ /* 0x000fe200030006ff */
[----:B------:R-:W-:Y:S01]  /*7240*/  HADD2.F32 R78, -RZ, R78.H1_H1 ;  /* 0x3000004eff4e7230 */ /* 0x000fe20000004100 */
[-C--:B----4-:R-:W-:Y:S01]  /*7250*/  F2FP.F16.E4M3.UNPACK_B R90, R140.reuse ;  /* 0x0000008cff5a723e */ /* 0x090fe200020006ff */
[----:B------:R-:W-:Y:S01]  /*7260*/  HADD2.F32 R79, -RZ, R80.H0_H0 ;  /* 0x20000050ff4f7230 */ /* 0x000fe20000004100 */
[----:B------:R-:W-:Y:S01]  /*7270*/  F2FP.F16.E4M3.UNPACK_B R92, R140.H1 ;  /* 0x0000008cff5c723e */ /* 0x000fe200030006ff */
[--C-:B------:R-:W-:Y:S01]  /*7280*/  HADD2.F32 R81, -RZ, R82.reuse.H0_H0 ;  /* 0x20000052ff517230 */ /* 0x100fe20000004100 */
[----:B------:R-:W-:Y:S01]  /*7290*/  ISETP.NE.AND P6, PT, R156, RZ, PT ;  /* 0x000000ff9c00720c */ /* 0x000fe20003fc5270 */
[----:B------:R-:W-:Y:S01]  /*72a0*/  HADD2.F32 R82, -RZ, R82.H1_H1 ;  /* 0x30000052ff527230 */ /* 0x000fe20000004100 */
[----:B------:R-:W-:Y:S01]  /*72b0*/  SHF.L.U32 R204, R181, 0x4, RZ ;  /* 0x00000004b5cc7819 */ /* 0x000fe200000006ff */
[--C-:B------:R-:W-:Y:S01]  /*72c0*/  HADD2.F32 R85, -RZ, R86.reuse.H0_H0 ;  /* 0x20000056ff557230 */ /* 0x100fe20000004100 */
[----:B------:R-:W-:Y:S01]  /*72d0*/  SHF.L.U32 R206, R180, 0x4, RZ ;  /* 0x00000004b4ce7819 */ /* 0x000fe200000006ff */
[----:B------:R-:W-:Y:S01]  /*72e0*/  HADD2.F32 R86, -RZ, R86.H1_H1 ;  /* 0x30000056ff567230 */ /* 0x000fe20000004100 */
[----:B------:R-:W-:Y:S01]  /*72f0*/  SHF.L.U32 R205, R182, 0x4, RZ ;  /* 0x00000004b6cd7819 */ /* 0x000fe200000006ff */
[--C-:B------:R-:W-:Y:S01]  /*7300*/  HADD2.F32 R89, -RZ, R90.reuse.H0_H0 ;  /* 0x2000005aff597230 */ /* 0x100fe20000004100 */
[----:B------:R-:W-:Y:S01]  /*7310*/  F2FP.F16.E4M3.UNPACK_B R94, R141 ;  /* 0x0000008dff5e723e */ /* 0x000fe200020006ff */
[----:B------:R-:W-:Y:S01]  /*7320*/  HADD2.F32 R90, -RZ, R90.H1_H1 ;  /* 0x3000005aff5a7230 */ /* 0x000fe20000004100 */
[----:B------:R-:W-:Y:S01]  /*7330*/  F2FP.F16.E4M3.UNPACK_B R98, R142 ;  /* 0x0000008eff62723e */ /* 0x000fe200020006ff */
[----:B------:R-:W-:Y:S01]  /*7340*/  HADD2.F32 R80, -RZ, R80.H1_H1 ;  /* 0x30000050ff507230 */ /* 0x000fe20000004100 */
[----:B------:R-:W-:Y:S01]  /*7350*/  F2FP.F16.E4M3.UNPACK_B R102, R143 ;  /* 0x0000008fff66723e */ /* 0x000fe200020006ff */
[--C-:B------:R-:W-:Y:S01]  /*7360*/  HADD2.F32 R93, -RZ, R94.reuse.H0_H0 ;  /* 0x2000005eff5d7230 */ /* 0x100fe20000004100 */
[----:B---3--:R-:W-:Y:S01]  /*7370*/  F2FP.F16.E4M3.UNPACK_B R106, R144 ;  /* 0x00000090ff6a723e */ /* 0x008fe200020006ff */
[----:B------:R-:W-:Y:S01]  /*7380*/  HADD2.F32 R94, -RZ, R94.H1_H1 ;  /* 0x3000005eff5e7230 */ /* 0x000fe20000004100 */
[----:B------:R-:W-:Y:S01]  /*7390*/  F2FP.F16.E4M3.UNPACK_B R110, R145 ;  /* 0x00000091ff6e723e */ /* 0x000fe200020006ff */
[C---:B-1----:R-:W-:Y:S01]  /*73a0*/  FMUL R0, R70.reuse, R4 ;  /* 0x0000000446007220 */ /* 0x042fe20000400000 */
[C---:B------:R-:W-:Y:S01]  /*73b0*/  FMUL R2, R70.reuse, R5 ;  /* 0x0000000546027220 */ /* 0x040fe20000400000 */
[C---:B------:R-:W-:Y:S01]  /*73c0*/  FMUL R4, R70.reuse, R8 ;  /* 0x0000000846047220 */ /* 0x040fe20000400000 */
[C---:B------:R-:W-:Y:S01]  /*73d0*/  FMUL R5, R70.reuse, R9 ;  /* 0x0000000946057220 */ /* 0x040fe20000400000 */
[C---:B------:R-:W-:Y:S01]  /*73e0*/  FFMA R0, R73.reuse, R72, R0 ;  /* 0x0000004849007223 */ /* 0x040fe20000000000 */
[C---:B------:R-:W-:Y:S01]  /*73f0*/  FFMA R2, R73.reuse, R75, R2 ;  /* 0x0000004b49027223 */ /* 0x040fe20000000002 */
[C---:B------:R-:W-:Y:S01]  /*7400*/  FMUL R8, R70.reuse, R12 ;  /* 0x0000000c46087220 */ /* 0x040fe20000400000 */
[C---:B------:R-:W-:Y:S01]  /*7410*/  FMUL R9, R70.reuse, R13 ;  /* 0x0000000d46097220 */ /* 0x040fe20000400000 */
[C---:B------:R-:W-:Y:S01]  /*7420*/  FMUL R12, R70.reuse, R16 ;  /* 0x00000010460c7220 */ /* 0x040fe20000400000 */
[C---:B------:R-:W-:Y:S01]  /*7430*/  FMUL R13, R70.reuse, R17 ;  /* 0x00000011460d7220 */ /* 0x040fe20000400000 */
[C---:B------:R-:W-:Y:S01]  /*7440*/  FMUL R16, R70.reuse, R20 ;  /* 0x0000001446107220 */ /* 0x040fe20000400000 */
[C---:B------:R-:W-:Y:S01]  /*7450*/  FMUL R17, R70.reuse, R21 ;  /* 0x0000001546117220 */ /* 0x040fe20000400000 */
[C---:B------:R-:W-:Y:S01]  /*7460*/  FMUL R20, R70.reuse, R24 ;  /* 0x0000001846147220 */ /* 0x040fe20000400000 */
[C---:B------:R-:W-:Y:S01]  /*7470*/  FMUL R21, R70.reuse, R25 ;  /* 0x0000001946157220 */ /* 0x040fe20000400000 */
[--C-:B------:R-:W-:Y:S02]  /*7480*/  HADD2.F32 R97, -RZ, R98.reuse.H0_H0 ;  /* 0x20000062ff617230 */ /* 0x100fe40000004100 */
[C---:B------:R-:W-:Y:S01]  /*7490*/  FMUL R24, R70.reuse, R28 ;  /* 0x0000001c46187220 */ /* 0x040fe20000400000 */
[----:B------:R-:W-:Y:S02]  /*74a0*/  HADD2.F32 R98, -RZ, R98.H1_H1 ;  /* 0x30000062ff627230 */ /* 0x000fe40000004100 */
[C---:B------:R-:W-:Y:S01]  /*74b0*/  FMUL R25, R70.reuse, R29 ;  /* 0x0000001d46197220 */ /* 0x040fe20000400000 */
[--C-:B------:R-:W-:Y:S02]  /*74c0*/  HADD2.F32 R101, -RZ, R102.reuse.H0_H0 ;  /* 0x20000066ff657230 */ /* 0x100fe40000004100 */
[C---:B------:R-:W-:Y:S01]  /*74d0*/  FMUL R28, R70.reuse, R32 ;  /* 0x00000020461c7220 */ /* 0x040fe20000400000 */
[----:B------:R-:W-:Y:S02]  /*74e0*/  HADD2.F32 R102, -RZ, R102.H1_H1 ;  /* 0x30000066ff667230 */ /* 0x000fe40000004100 */
[C---:B------:R-:W-:Y:S01]  /*74f0*/  FMUL R29, R70.reuse, R33 ;  /* 0x00000021461d7220 */ /* 0x040fe20000400000 */
[--C-:B------:R-:W-:Y:S02]  /*7500*/  HADD2.F32 R105, -RZ, R106.reuse.H0_H0 ;  /* 0x2000006aff697230 */ /* 0x100fe40000004100 */
[C---:B------:R-:W-:Y:S01]  /*7510*/  FMUL R32, R70.reuse, R36 ;  /* 0x0000002446207220 */ /* 0x040fe20000400000 */
[----:B------:R-:W-:Y:S01]  /*7520*/  F2FP.F16.E4M3.UNPACK_B R96, R141.H1 ;  /* 0x0000008dff60723e */ /* 0x000fe200030006ff */
[----:B------:R-:W-:Y:S02]  /*7530*/  HADD2.F32 R106, -RZ, R106.H1_H1 ;  /* 0x3000006aff6a7230 */ /* 0x000fe40000004100 */
[C---:B------:R-:W-:Y:S01]  /*7540*/  FMUL R33, R70.reuse, R37 ;  /* 0x0000002546217220 */ /* 0x040fe20000400000 */
[--C-:B------:R-:W-:Y:S02]  /*7550*/  HADD2.F32 R109, -RZ, R110.reuse.H0_H0 ;  /* 0x2000006eff6d7230 */ /* 0x100fe40000004100 */
[C---:B------:R-:W-:Y:S01]  /*7560*/  FMUL R36, R70.reuse, R40 ;  /* 0x0000002846247220 */ /* 0x040fe20000400000 */
[----:B------:R-:W-:Y:S01]  /*7570*/  F2FP.F16.E4M3.UNPACK_B R100, R142.H1 ;  /* 0x0000008eff64723e */ /* 0x000fe200030006ff */
[----:B------:R-:W-:Y:S02]  /*7580*/  HADD2.F32 R110, -RZ, R110.H1_H1 ;  /* 0x3000006eff6e7230 */ /* 0x000fe40000004100 */
[C---:B------:R-:W-:Y:S01]  /*7590*/  FMUL R37, R70.reuse, R41 ;  /* 0x0000002946257220 */ /* 0x040fe20000400000 */
[C---:B------:R-:W-:Y:S01]  /*75a0*/  FMUL R40, R70.reuse, R44 ;  /* 0x0000002c46287220 */ /* 0x040fe20000400000 */
[----:B------:R-:W-:Y:S01]  /*75b0*/  F2FP.F16.E4M3.UNPACK_B R104, R143.H1 ;  /* 0x0000008fff68723e */ /* 0x000fe200030006ff */
        /* <DEDUP_REMOVED lines=8> */
[----:B------:R-:W-:Y:S01]  /*7640*/  F2FP.F16.E4M3.UNPACK_B R114, R146 ;  /* 0x00000092ff72723e */ /* 0x000fe200020006ff */
[C---:B------:R-:W-:Y:S01]  /*7650*/  FMUL R53, R70.reuse, R57 ;  /* 0x0000003946357220 */ /* 0x040fe20000400000 */
[C---:B------:R-:W-:Y:S01]  /*7660*/  FMUL R56, R70.reuse, R60 ;  /* 0x0000003c46387220 */ /* 0x040fe20000400000 */
[----:B------:R-:W-:Y:S01]  /*7670*/  F2FP.F16.E4M3.UNPACK_B R116, R146.H1 ;  /* 0x00000092ff74723e */ /* 0x000fe200030006ff */
[C---:B------:R-:W-:Y:S01]  /*7680*/  FMUL R57, R70.reuse, R61 ;  /* 0x0000003d46397220 */ /* 0x040fe20000400000 */
[--C-:B------:R-:W-:Y:S02]  /*7690*/  HADD2.F32 R113, -RZ, R114.reuse.H0_H0 ;  /* 0x20000072ff717230 */ /* 0x100fe40000004100 */
[C---:B------:R-:W-:Y:S01]  /*76a0*/  FMUL R60, R70.reuse, R64 ;  /* 0x00000040463c7220 */ /* 0x040fe20000400000 */
[----:B------:R-:W-:Y:S01]  /*76b0*/  F2FP.F16.E4M3.UNPACK_B R118, R147 ;  /* 0x00000093ff76723e */ /* 0x000fe200020006ff */
[----:B------:R-:W-:Y:S02]  /*76c0*/  HADD2.F32 R114, -RZ, R114.H1_H1 ;  /* 0x30000072ff727230 */ /* 0x000fe40000004100 */
[C---:B------:R-:W-:Y:S01]  /*76d0*/  FMUL R61, R70.reuse, R65 ;  /* 0x00000041463d7220 */ /* 0x040fe20000400000 */
[C---:B------:R-:W-:Y:S01]  /*76e0*/  FMUL R3, R70.reuse, R6 ;  /* 0x0000000646037220 */ /* 0x040fe20000400000 */
[----:B------:R-:W-:Y:S01]  /*76f0*/  F2FP.F16.E4M3.UNPACK_B R120, R147.H1 ;  /* 0x00000093ff78723e */ /* 0x000fe200030006ff */
[--C-:B------:R-:W-:Y:S02]  /*7700*/  HADD2.F32 R117, -RZ, R118.reuse.H0_H0 ;  /* 0x20000076ff757230 */ /* 0x100fe40000004100 */
[C---:B------:R-:W-:Y:S01]  /*7710*/  FMUL R7, R70.reuse, R7 ;  /* 0x0000000746077220 */ /* 0x040fe20000400000 */
[C---:B------:R-:W-:Y:S01]  /*7720*/  FFMA R3, R73.reuse, R74, R3 ;  /* 0x0000004a49037223 */ /* 0x040fe20000000003 */
[----:B------:R-:W-:Y:S01]  /*7730*/  F2FP.F16.E4M3.UNPACK_B R122, R148 ;  /* 0x00000094ff7a723e */ /* 0x000fe200020006ff */
[----:B------:R-:W-:Y:S02]  /*7740*/  HADD2.F32 R118, -RZ, R118.H1_H1 ;  /* 0x30000076ff767230 */ /* 0x000fe40000004100 */
[C---:B------:R-:W-:Y:S01]  /*7750*/  FFMA R7, R73.reuse, R76, R7 ;  /* 0x0000004c49077223 */ /* 0x040fe20000000007 */
[C---:B------:R-:W-:Y:S01]  /*7760*/  FFMA R4, R73.reuse, R77, R4 ;  /* 0x0000004d49047223 */ /* 0x040fe20000000004 */
[----:B------:R-:W-:Y:S01]  /*7770*/  F2FP.F16.E4M3.UNPACK_B R124, R148.H1 ;  /* 0x00000094ff7c723e */ /* 0x000fe200030006ff */
[----:B------:R-:W-:Y:S01]  /*7780*/  FFMA R5, R73, R78, R5 ;  /* 0x0000004e49057223 */ /* 0x000fe20000000005 */
[--C-:B------:R-:W-:Y:S01]  /*7790*/  HADD2.F32 R121, -RZ, R122.reuse.H0_H0 ;  /* 0x2000007aff797230 */ /* 0x100fe20000004100 */
[----:B------:R-:W-:Y:S01]  /*77a0*/  F2FP.SATFINITE.E4M3.F32.PACK_AB_MERGE_C R159, R7, R3, RZ ;  /* 0x00000003079f723e */ /* 0x000fe200048070ff */
[----:B------:R-:W-:Y:S02]  /*77b0*/  HADD2.F32 R122, -RZ, R122.H1_H1 ;  /* 0x3000007aff7a7230 */ /* 0x000fe40000004100 */
[C---:B------:R-:W-:Y:S01]  /*77c0*/  FMUL R6, R70.reuse, R10 ;  /* 0x0000000a46067220 */ /* 0x040fe20000400000 */
[----:B------:R-:W-:Y:S01]  /*77d0*/  FMUL R11, R70, R11 ;  /* 0x0000000b460b7220 */ /* 0x000fe20000400000 */
[--C-:B------:R-:W-:Y:S01]  /*77e0*/  HADD2.F32 R83, -RZ, R84.reuse.H0_H0 ;  /* 0x20000054ff537230 */ /* 0x100fe20000004100 */
[----:B------:R-:W-:Y:S01]  /*77f0*/  F2FP.SATFINITE.E4M3.F32.PACK_AB_MERGE_C R156, R2, R0, R159 ;  /* 0x00000000029c723e */ /* 0x000fe2000480709f */
[C---:B------:R-:W-:Y:S01]  /*7800*/  FFMA R6, R73.reuse, R79, R6 ;  /* 0x0000004f49067223 */ /* 0x040fe20000000006 */
[C---:B------:R-:W-:Y:S01]  /*7810*/  FFMA R11, R73.reuse, R80, R11 ;  /* 0x00000050490b7223 */ /* 0x040fe2000000000b */
[C---:B------:R-:W-:Y:S01]  /*7820*/  FFMA R8, R73.reuse, R81, R8 ;  /* 0x0000005149087223 */ /* 0x040fe20000000008 */
[----:B------:R-:W-:Y:S01]  /*7830*/  F2FP.F16.E4M3.UNPACK_B R126, R149 ;  /* 0x00000095ff7e723e */ /* 0x000fe200020006ff */
[----:B------:R-:W-:Y:S01]  /*7840*/  FFMA R9, R73, R82, R9 ;  /* 0x0000005249097223 */ /* 0x000fe20000000009 */
[----:B------:R-:W-:Y:S01]  /*7850*/  HADD2.F32 R84, -RZ, R84.H1_H1 ;  /* 0x30000054ff547230 */ /* 0x000fe20000004100 */
[----:B------:R-:W-:Y:S01]  /*7860*/  F2FP.SATFINITE.E4M3.F32.PACK_AB_MERGE_C R157, R11, R6, RZ ;  /* 0x000000060b9d723e */ /* 0x000fe200048070ff */
[C---:B------:R-:W-:Y:S01]  /*7870*/  FMUL R10, R70.reuse, R14 ;  /* 0x0000000e460a7220 */ /* 0x040fe20000400000 */
[----:B------:R-:W-:Y:S02]  /*7880*/  HADD2.F32 R125, -RZ, R126.H0_H0 ;  /* 0x2000007eff7d7230 */ /* 0x000fe40000004100 */
[C---:B------:R-:W-:Y:S01]  /*7890*/  FMUL R15, R70.reuse, R15 ;  /* 0x0000000f460f7220 */ /* 0x040fe20000400000 */
[----:B------:R-:W-:Y:S01]  /*78a0*/  HADD2.F32 R87, -RZ, R88.H0_H0 ;  /* 0x20000058ff577230 */ /* 0x000fe20000004100 */
[----:B------:R-:W-:Y:S01]  /*78b0*/  F2FP.SATFINITE.E4M3.F32.PACK_AB_MERGE_C R157, R5, R4, R157 ;  /* 0x00000004059d723e */ /* 0x000fe2000480709d */
[C---:B------:R-:W-:Y:S01]  /*78c0*/  FFMA R10, R73.reuse, R83, R10 ;  /* 0x00000053490a7223 */ /* 0x040fe2000000000a */
[C---:B------:R-:W-:Y:S01]  /*78d0*/  FFMA R15, R73.reuse, R84, R15 ;  /* 0x00000054490f7223 */ /* 0x040fe2000000000f */
[C---:B------:R-:W-:Y:S01]  /*78e0*/  FFMA R12, R73.reuse, R85, R12 ;  /* 0x00000055490c7223 */ /* 0x040fe2000000000c */
[----:B------:R-:W-:Y:S01]  /*78f0*/  F2FP.F16.E4M3.UNPACK_B R128, R149.H1 ;  /* 0x00000095ff80723e */ /* 0x000fe200030006ff */
[----:B------:R-:W-:Y:S01]  /*7900*/  FFMA R13, R73, R86, R13 ;  /* 0x00000056490d7223 */ /* 0x000fe2000000000d */
[----:B------:R-:W-:Y:S01]  /*7910*/  HADD2.F32 R126, -RZ, R126.H1_H1 ;  /* 0x3000007eff7e7230 */ /* 0x000fe20000004100 */
[----:B------:R-:W-:Y:S01]  /*7920*/  F2FP.SATFINITE.E4M3.F32.PACK_AB_MERGE_C R158, R15, R10, RZ ;  /* 0x0000000a0f9e723e */ /* 0x000fe200048070ff */
[----:B------:R-:W-:Y:S02]  /*7930*/  HADD2.F32 R88, -RZ, R88.H1_H1 ;  /* 0x30000058ff587230 */ /* 0x000fe40000004100 */
[C---:B------:R-:W-:Y:S01]  /*7940*/  FMUL R14, R70.reuse, R18 ;  /* 0x00000012460e7220 */ /* 0x040fe20000400000 */
[C---:B------:R-:W-:Y:S01]  /*7950*/  FMUL R19, R70.reuse, R19 ;  /* 0x0000001346137220 */ /* 0x040fe20000400000 */
[----:B------:R-:W-:Y:S01]  /*7960*/  F2FP.SATFINITE.E4M3.F32.PACK_AB_MERGE_C R158, R9, R8, R158 ;  /* 0x00000008099e723e */ /* 0x000fe2000480709e */
[--C-:B------:R-:W-:Y:S02]  /*7970*/  HADD2.F32 R91, -RZ, R92.reuse.H0_H0 ;  /* 0x2000005cff5b7230 */ /* 0x100fe40000004100 */
        /* <DEDUP_REMOVED lines=10> */
[----:B------:R-:W-:Y:S01]  /*7a20*/  F2FP.SATFINITE.E4M3.F32.PACK_AB_MERGE_C R159, R13, R12, R159 ;  /* 0x0000000c0d9f723e */ /* 0x000fe2000480709f */
[----:B------:R-:W-:Y:S02]  /*7a30*/  HADD2.F32 R95, -RZ, R96.H0_H0 ;  /* 0x20000060ff5f7230 */ /* 0x000fe40000004100 */
[C---:B------:R-:W-:Y:S01]  /*7a40*/  FFMA R18, R73.reuse, R91, R18 ;  /* 0x0000005b49127223 */ /* 0x040fe20000000012 */
[C---:B------:R-:W-:Y:S01]  /*7a50*/  FFMA R23, R73.reuse, R92, R23 ;  /* 0x0000005c49177223 */ /* 0x040fe20000000017 */
[C---:B------:R-:W-:Y:S01]  /*7a60*/  FFMA R20, R73.reuse, R93, R20 ;  /* 0x0000005d49147223 */ /* 0x040fe20000000014 */
[----:B------:R-:W-:Y:S01]  /*7a70*/  F2FP.F16.E4M3.UNPACK_B R132, R150.H1 ;  /* 0x00000096ff84723e */ /* 0x000fe200030006ff */
[----:B------:R1:W-:Y:S01]  /*7a80*/  STS.128 [R165+UR49+0x4400], R156 ;  /* 0x0044009ca5007988 */ /* 0x0003e20008000c31 */
[----:B------:R-:W-:Y:S01]  /*7a90*/  FFMA R21, R73, R94, R21 ;  /* 0x0000005e49157223 */ /* 0x000fe20000000015 */
[----:B------:R-:W-:Y:S01]  /*7aa0*/  F2FP.SATFINITE.E4M3.F32.PACK_AB_MERGE_C R190, R23, R18, RZ ;  /* 0x0000001217be723e */ /* 0x000fe200048070ff */
[----:B------:R-:W-:Y:S02]  /*7ab0*/  HADD2.F32 R130, -RZ, R130.H1_H1 ;  /* 0x30000082ff827230 */ /* 0x000fe40000004100 */
[C---:B------:R-:W-:Y:S01]  /*7ac0*/  FMUL R22, R70.reuse, R26 ;  /* 0x0000001a46167220 */ /* 0x040fe20000400000 */
[----:B------:R-:W-:Y:S02]  /*7ad0*/  HADD2.F32 R96, -RZ, R96.H1_H1 ;  /* 0x30000060ff607230 */ /* 0x000fe40000004100 */
[C---:B------:R-:W-:Y:S01]  /*7ae0*/  FMUL R27, R70.reuse, R27 ;  /* 0x0000001b461b7220 */ /* 0x040fe20000400000 */
[----:B------:R-:W-:Y:S02]  /*7af0*/  HADD2.F32 R99, -RZ, R100.H0_H0 ;  /* 0x20000064ff637230 */ /* 0x000fe40000004100 */
[C---:B------:R-:W-:Y:S01]  /*7b00*/  FFMA R22, R73.reuse, R95, R22 ;  /* 0x0000005f49167223 */ /* 0x040fe20000000016 */
[----:B------:R-:W-:Y:S01]  /*7b10*/  F2FP.F16.E4M3.UNPACK_B R134, R151 ;  /* 0x00000097ff86723e */ /* 0x000fe200020006ff */
        /* <DEDUP_REMOVED lines=8> */
[----:B------:R-:W-:Y:S02]  /*7ba0*/  HADD2.F32 R100, -RZ, R100.H1_H1 ;  /* 0x30000064ff647230 */ /* 0x000fe40000004100 */
[----:B------:R-:W-:Y:S01]  /*7bb0*/  FMUL R31, R70, R31 ;  /* 0x0000001f461f7220 */ /* 0x000fe20000400000 */
[--C-:B------:R-:W-:Y:S02]  /*7bc0*/  HADD2.F32 R103, -RZ, R104.reuse.H0_H0 ;  /* 0x20000068ff677230 */ /* 0x100fe40000004100 */
[C---:B------:R-:W-:Y:S01]  /*7bd0*/  FFMA R26, R73.reuse, R99, R26 ;  /* 0x00000063491a7223 */ /* 0x040fe2000000001a */
[----:B------:R-:W-:Y:S01]  /*7be0*/  ISETP.NE.AND P0, PT, R168, RZ, PT ;  /* 0x000000ffa800720c */ /* 0x000fe20003f05270 */
[C---:B------:R-:W-:Y:S01]  /*7bf0*/  FFMA R31, R73.reuse, R100, R31 ;  /* 0x00000064491f7223 */ /* 0x040fe2000000001f */
[C---:B------:R-:W-:Y:S01]  /*7c00*/  FFMA R28, R73.reuse, R101, R28 ;  /* 0x00000065491c7223 */ /* 0x040fe2000000001c */
[----:B------:R-:W-:Y:S01]  /*7c10*/  LEA R207, R162, UR49, 0x3 ;  /* 0x00000031a2cf7c11 */ /* 0x000fe2000f8e18ff */
[----:B------:R-:W-:Y:S01]  /*7c20*/  FFMA R29, R73, R102, R29 ;  /* 0x00000066491d7223 */ /* 0x000fe2000000001d */
[----:B------:R-:W-:Y:S01]  /*7c30*/  HADD2.F32 R104, -RZ, R104.H1_H1 ;  /* 0x30000068ff687230 */ /* 0x000fe20000004100 */
[----:B------:R-:W-:Y:S01]  /*7c40*/  F2FP.SATFINITE.E4M3.F32.PACK_AB_MERGE_C R192, R31, R26, RZ ;  /* 0x0000001a1fc0723e */ /* 0x000fe200048070ff */
[C---:B------:R-:W-:Y:S01]  /*7c50*/  FMUL R30, R70.reuse, R34 ;  /* 0x00000022461e7220 */ /* 0x040fe20000400000 */
[C---:B------:R-:W-:Y:S01]  /*7c60*/  FMUL R35, R70.reuse, R35 ;  /* 0x0000002346237220 */ /* 0x040fe20000400000 */
[--C-:B------:R-:W-:Y:S01]  /*7c70*/  HADD2.F32 R107, -RZ, R108.reuse.H0_H0 ;  /* 0x2000006cff6b7230 */ /* 0x100fe20000004100 */
[----:B-1----:R-:W-:Y:S01]  /*7c80*/  F2FP.SATFINITE.E4M3.F32.PACK_AB_MERGE_C R156, R17, R16, R190 ;  /* 0x00000010119c723e */ /* 0x002fe200048070be */
[----:B------:R-:W-:Y:S01]  /*7c90*/  FFMA R30, R73, R103, R30 ;  /* 0x00000067491e7223 */ /* 0x000fe2000000001e */
[----:B------:R-:W-:Y:S01]  /*7ca0*/  F2FP.SATFINITE.E4M3.F32.PACK_AB_MERGE_C R157, R21, R20, R191 ;  /* 0x00000014159d723e */ /* 0x000fe200048070bf */
[----:B------:R-:W-:Y:S01]  /*7cb0*/  FFMA R35, R73, R104, R35 ;  /* 0x0000006849237223 */ /* 0x000fe20000000023 */
[----:B------:R-:W-:Y:S01]  /*7cc0*/  F2FP.SATFINITE.E4M3.F32.PACK_AB_MERGE_C R158, R25, R24, R192 ;  /* 0x00000018199e723e */ /* 0x000fe200048070c0 */
[----:B------:R-:W-:Y:S01]  /*7cd0*/  FFMA R32, R73, R105, R32 ;  /* 0x0000006949207223 */ /* 0x000fe20000000020 */
[----:B------:R-:W-:Y:S01]  /*7ce0*/  IADD3 R190, PT, PT, R183, R204, RZ ;  /* 0x000000ccb7be7210 */ /* 0x000fe20007ffe0ff */
[----:B------:R-:W-:Y:S01]  /*7cf0*/  FFMA R33, R73, R106, R33 ;  /* 0x0000006a49217223 */ /* 0x000fe20000000021 */
[----:B------:R-:W-:Y:S01]  /*7d00*/  IADD3 R191, PT, PT, R183, R206, RZ ;  /* 0x000000ceb7bf7210 */ /* 0x000fe20007ffe0ff */
[----:B------:R-:W-:Y:S01]  /*7d10*/  HADD2.F32 R108, -RZ, R108.H1_H1 ;  /* 0x3000006cff6c7230 */ /* 0x000fe20000004100 */
[----:B------:R-:W-:Y:S01]  /*7d20*/  IADD3 R196, PT, PT, R205, R190, RZ ;  /* 0x000000becdc47210 */ /* 0x000fe20007ffe0ff */
[C---:B------:R-:W-:Y:S01]  /*7d30*/  FMUL R34, R70.reuse, R38 ;  /* 0x0000002646227220 */ /* 0x040fe20000400000 */
[----:B------:R-:W-:Y:S01]  /*7d40*/  F2FP.SATFINITE.E4M3.F32.PACK_AB_MERGE_C R159, R35, R30, RZ ;  /* 0x0000001e239f723e */ /* 0x000fe200048070ff */
[C---:B------:R-:W-:Y:S01]  /*7d50*/  FMUL R39, R70.reuse, R39 ;  /* 0x0000002746277220 */ /* 0x040fe20000400000 */
[--C-:B------:R-:W-:Y:S02]  /*7d60*/  HADD2.F32 R111, -RZ, R112.reuse.H0_H0 ;  /* 0x20000070ff6f7230 */ /* 0x100fe40000004100 */
[----:B------:R-:W-:Y:S01]  /*7d70*/  FFMA R34, R73, R107, R34 ;  /* 0x0000006b49227223 */ /* 0x000fe20000000022 */
[----:B------:R-:W-:Y:S01]  /*7d80*/  F2FP.SATFINITE.E4M3.F32.PACK_AB_MERGE_C R159, R29, R28, R159 ;  /* 0x0000001c1d9f723e */ /* 0x000fe2000480709f */
[C---:B------:R-:W-:Y:S01]  /*7d90*/  FFMA R39, R73.reuse, R108, R39 ;  /* 0x0000006c49277223 */ /* 0x040fe20000000027 */
[C---:B------:R-:W-:Y:S01]  /*7da0*/  FFMA R36, R73.reuse, R109, R36 ;  /* 0x0000006d49247223 */ /* 0x040fe20000000024 */
[----:B------:R-:W-:Y:S01]  /*7db0*/  FFMA R37, R73, R110, R37 ;  /* 0x0000006e49257223 */ /* 0x000fe20000000025 */
[----:B------:R-:W-:Y:S01]  /*7dc0*/  HADD2.F32 R112, -RZ, R112.H1_H1 ;  /* 0x30000070ff707230 */ /* 0x000fe20000004100 */
[----:B------:R1:W-:Y:S01]  /*7dd0*/  STS.128 [R190+0x4010], R156 ;  /* 0x0040109cbe007388 */ /* 0x0003e20000000c00 */
[----:B------:R-:W-:Y:S01]  /*7de0*/  F2FP.SATFINITE.E4M3.F32.PACK_AB_MERGE_C R192, R39, R34, RZ ;  /* 0x0000002227c0723e */ /* 0x000fe200048070ff */
[C---:B------:R-:W-:Y:S01]  /*7df0*/  FMUL R38, R70.reuse, R42 ;  /* 0x0000002a46267220 */ /* 0x040fe20000400000 */
[C---:B------:R-:W-:Y:S01]  /*7e00*/  FMUL R43, R70.reuse, R43 ;  /* 0x0000002b462b7220 */ /* 0x040fe20000400000 */
[--C-:B------:R-:W-:Y:S01]  /*7e10*/  HADD2.F32 R115, -RZ, R116.reuse.H0_H0 ;  /* 0x20000074ff737230 */ /* 0x100fe20000004100 */
[----:B------:R-:W-:Y:S01]  /*7e20*/  F2FP.SATFINITE.E4M3.F32.PACK_AB_MERGE_C R192, R33, R32, R192 ;  /* 0x0000002021c0723e */ /* 0x000fe200048070c0 */
[C---:B------:R-:W-:Y:S01]  /*7e30*/  FFMA R38, R73.reuse, R111, R38 ;  /* 0x0000006f49267223 */ /* 0x040fe20000000026 */
[C---:B------:R-:W-:Y:S01]  /*7e40*/  FFMA R43, R73.reuse, R112, R43 ;  /* 0x00000070492b7223 */ /* 0x040fe2000000002b */
[C---:B------:R-:W-:Y:S01]  /*7e50*/  FFMA R40, R73.reuse, R113, R40 ;  /* 0x0000007149287223 */ /* 0x040fe20000000028 */
[----:B------:R-:W-:Y:S01]  /*7e60*/  FFMA R41, R73, R114, R41 ;  /* 0x0000007249297223 */ /* 0x000fe20000000029 */
[----:B------:R-:W-:Y:S02]  /*7e70*/  HADD2.F32 R116, -RZ, R116.H1_H1 ;  /* 0x30000074ff747230 */ /* 0x000fe40000004100 */
        /* <DEDUP_REMOVED lines=8> */
[C---:B------:R-:W-:Y:S01]  /*7f00*/  FFMA R45, R73.reuse, R118, R45 ;  /* 0x00000076492d7223 */ /* 0x040fe2000000002d */
[----:B------:R-:W-:Y:S02]  /*7f10*/  HADD2.F32 R120, -RZ, R120.H1_H1 ;  /* 0x30000078ff787230 */ /* 0x000fe40000004100 */
[C---:B------:R-:W-:Y:S01]  /*7f20*/  FMUL R46, R70.reuse, R50 ;  /* 0x00000032462e7220 */ /* 0x040fe20000400000 */
[C---:B------:R-:W-:Y:S01]  /*7f30*/  FMUL R51, R70.reuse, R51 ;  /* 0x0000003346337220 */ /* 0x040fe20000400000 */
[--C-:B------:R-:W-:Y:S02]  /*7f40*/  HADD2.F32 R123, -RZ, R124.reuse.H0_H0 ;  /* 0x2000007cff7b7230 */ /* 0x100fe40000004100 */
[C---:B------:R-:W-:Y:S01]  /*7f50*/  FMUL R50, R70.reuse, R54 ;  /* 0x0000003646327220 */ /* 0x040fe20000400000 */
[C---:B------:R-:W-:Y:S01]  /*7f60*/  FFMA R46, R73.reuse, R119, R46 ;  /* 0x00000077492e7223 */ /* 0x040fe2000000002e */
[----:B------:R-:W-:Y:S02]  /*7f70*/  HADD2.F32 R124, -RZ, R124.H1_H1 ;  /* 0x3000007cff7c7230 */ /* 0x000fe40000004100 */
[C---:B------:R-:W-:Y:S01]  /*7f80*/  FFMA R51, R73.reuse, R120, R51 ;  /* 0x0000007849337223 */ /* 0x040fe20000000033 */
[C---:B------:R-:W-:Y:S01]  /*7f90*/  FMUL R55, R70.reuse, R55 ;  /* 0x0000003746377220 */ /* 0x040fe20000400000 */
[C---:B------:R-:W-:Y:S01]  /*7fa0*/  FFMA R48, R73.reuse, R121, R48 ;  /* 0x0000007949307223 */ /* 0x040fe20000000030 */
[C---:B------:R-:W-:Y:S01]  /*7fb0*/  FFMA R49, R73.reuse, R122, R49 ;  /* 0x0000007a49317223 */ /* 0x040fe20000000031 */
[--C-:B------:R-:W-:Y:S02]  /*7fc0*/  HADD2.F32 R127, -RZ, R128.reuse.H0_H0 ;  /* 0x20000080ff7f7230 */ /* 0x100fe40000004100 */
[C---:B------:R-:W-:Y:S01]  /*7fd0*/  FFMA R50, R73.reuse, R123, R50 ;  /* 0x0000007b49327223 */ /* 0x040fe20000000032 */
[----:B------:R-:W-:Y:S02]  /*7fe0*/  HADD2.F32 R128, -RZ, R128.H1_H1 ;  /* 0x30000080ff807230 */ /* 0x000fe40000004100 */
[C---:B------:R-:W-:Y:S01]  /*7ff0*/  FMUL R54, R70.reuse, R58 ;  /* 0x0000003a46367220 */ /* 0x040fe20000400000 */
        /* <DEDUP_REMOVED lines=16> */
[----:B------:R-:W-:Y:S01]  /*8100*/  FFMA R63, R73, R132, R63 ;  /* 0x00000084493f7223 */ /* 0x000fe2000000003f */
[----:B------:R-:W-:Y:S01]  /*8110*/  FMUL R67, R70, R67 ;  /* 0x0000004346437220 */ /* 0x000fe20000400000 */
[----:B------:R-:W-:Y:S01]  /*8120*/  F2FP.SATFINITE.E4M3.F32.PACK_AB_MERGE_C R194, R47, R42, RZ ;  /* 0x0000002a2fc2723e */ /* 0x000fe200048070ff */
[----:B------:R-:W-:Y:S01]  /*8130*/  FFMA R60, R73, R133, R60 ;  /* 0x00000085493c7223 */ /* 0x000fe2000000003c */
[----:B------:R-:W-:Y:S01]  /*8140*/  F2FP.SATFINITE.E4M3.F32.PACK_AB_MERGE_C R195, R51, R46, RZ ;  /* 0x0000002e33c3723e */ /* 0x000fe200048070ff */
[C---:B------:R-:W-:Y:S01]  /*8150*/  FFMA R61, R73.reuse, R134, R61 ;  /* 0x00000086493d7223 */ /* 0x040fe2000000003d */
[C---:B------:R-:W-:Y:S01]  /*8160*/  FFMA R62, R73.reuse, R75, R62 ;  /* 0x0000004b493e7223 */ /* 0x040fe2000000003e */
[----:B------:R-:W-:Y:S01]  /*8170*/  FFMA R67, R73, R72, R67 ;  /* 0x0000004849437223 */ /* 0x000fe20000000043 */
[----:B------:R-:W-:Y:S02]  /*8180*/  F2FP.SATFINITE.E4M3.F32.PACK_AB_MERGE_C R194, R41, R40, R194 ;  /* 0x0000002829c2723e */ /* 0x000fe400048070c2 */
[----:B------:R-:W-:Y:S02]  /*8190*/  F2FP.SATFINITE.E4M3.F32.PACK_AB_MERGE_C R195, R45, R44, R195 ;  /* 0x0000002c2dc3723e */ /* 0x000fe400048070c3 */
[----:B------:R-:W-:Y:S02]  /*81a0*/  F2FP.SATFINITE.E4M3.F32.PACK_AB_MERGE_C R200, R55, R50, RZ ;  /* 0x0000003237c8723e */ /* 0x000fe400048070ff */
[----:B------:R-:W-:Y:S01]  /*81b0*/  F2FP.SATFINITE.E4M3.F32.PACK_AB_MERGE_C R201, R59, R54, RZ ;  /* 0x000000363bc9723e */ /* 0x000fe200048070ff */
[----:B------:R1:W-:Y:S01]  /*81c0*/  STS.128 [R191+0x4020], R192 ;  /* 0x004020c0bf007388 */ /* 0x0003e20000000c00 */
[----:B------:R-:W-:Y:S02]  /*81d0*/  F2FP.SATFINITE.E4M3.F32.PACK_AB_MERGE_C R202, R63, R58, RZ ;  /* 0x0000003a3fca723e */ /* 0x000fe400048070ff */
[----:B------:R-:W-:Y:S02]  /*81e0*/  F2FP.SATFINITE.E4M3.F32.PACK_AB_MERGE_C R203, R67, R62, RZ ;  /* 0x0000003e43cb723e */ /* 0x000fe400048070ff */
[----:B------:R-:W-:Y:S02]  /*81f0*/  F2FP.SATFINITE.E4M3.F32.PACK_AB_MERGE_C R200, R49, R48, R200 ;  /* 0x0000003031c8723e */ /* 0x000fe400048070c8 */
[----:B------:R-:W-:Y:S02]  /*8200*/  F2FP.SATFINITE.E4M3.F32.PACK_AB_MERGE_C R201, R53, R52, R201 ;  /* 0x0000003435c9723e */ /* 0x000fe400048070c9 */
[----:B------:R-:W-:Y:S02]  /*8210*/  F2FP.SATFINITE.E4M3.F32.PACK_AB_MERGE_C R202, R57, R56, R202 ;  /* 0x0000003839ca723e */ /* 0x000fe400048070ca */
[----:B------:R-:W-:Y:S02]  /*8220*/  F2FP.SATFINITE.E4M3.F32.PACK_AB_MERGE_C R203, R61, R60, R203 ;  /* 0x0000003c3dcb723e */ /* 0x000fe400048070cb */
[----:B------:R-:W-:Y:S03]  /*8230*/  @P6 SHF.L.U32 R208, R161, 0x1f, RZ ;  /* 0x0000001fa1d06819 */ /* 0x000fe600000006ff */
[----:B------:R1:W-:Y:S01]  /*8240*/  STS.128 [R196+0x4010], R200 ;  /* 0x004010c8c4007388 */ /* 0x0003e20000000c00 */
[----:B------:R-:W-:Y:S01]  /*8250*/  @!PT LDS RZ, [RZ] ;  /* 0x00000000fffff984 */ /* 0x000fe20000000800 */
[----:B------:R-:W-:Y:S01]  /*8260*/  @!PT LDS RZ, [RZ] ;  /* 0x00000000fffff984 */ /* 0x000fe20000000800 */
[----:B------:R-:W-:Y:S01]  /*8270*/  @!PT LDS RZ, [RZ] ;  /* 0x00000000fffff984 */ /* 0x000fe20000000800 */
[----:B------:R-:W-:Y:S01]  /*8280*/  @!PT LDS RZ, [RZ] ;  /* 0x00000000fffff984 */ /* 0x000fe20000000800 */
[----:B------:R2:W-:Y:S07]  /*8290*/  MEMBAR.ALL.CTA ;  /* 0x0000000000007992 */ /* 0x0005ee0000008000 */
[----:B--2---:R-:W2:Y:S02]  /*82a0*/  FENCE.VIEW.ASYNC.S ;  /* 0x00000000000073c6 */ /* 0x004ea40000000000 */
[----:B--2---:R-:W-:Y:S06]  /*82b0*/  BAR.SYNC.DEFER_BLOCKING 0x1, 0x80 ;  /* 0x0042000000007b1d */ /* 0x004fec0000010000 */
[----:B------:R-:W-:Y:S05]  /*82c0*/  @P0 BRA `(.L_x_109) ;  /* 0x0000000000340947 */ /* 0x000fea0003800000 */
[----:B------:R-:W2:Y:S01]  /*82d0*/  LDCU.64 UR6, c[0x0][0x348] ;  /* 0x00006900ff0677ac */ /* 0x000ea20008000a00 */
[----:B------:R-:W-:Y:S02]  /*82e0*/  R2UR UR42, R189 ;  /* 0x00000000bd2a72ca */ /* 0x000fe400000e0000 */
[----:B------:R-:W-:Y:S01]  /*82f0*/  R2UR UR43, R188 ;  /* 0x00000000bc2b72ca */ /* 0x000fe200000e0000 */
[----:B------:R-:W-:Y:S01]  /*8300*/  UIADD3 UR4, UPT, UPT, UR49, 0x4400, URZ ;  /* 0x0000440031047890 */ /* 0x000fe2000fffe0ff */
[----:B------:R-:W-:Y:S02]  /*8310*/  R2UR UR44, R186 ;  /* 0x00000000ba2c72ca */ /* 0x000fe400000e0000 */
[----:B------:R-:W-:Y:S03]  /*8320*/  R2UR UR45, R187 ;  /* 0x00000000bb2d72ca */ /* 0x000fe600000e0000 */
[----:B------:R-:W-:Y:S05]  /*8330*/  IMAD.U32 R184, RZ, RZ, UR4 ;  /* 0x00000004ffb87e24 */ /* 0x000fea000f8e00ff */
[----:B------:R-:W-:Y:S01]  /*8340*/  R2UR UR40, R184 ;  /* 0x00000000b82872ca */ /* 0x000fe200000e0000 */
[----:B--2---:R-:W-:Y:S04]  /*8350*/  UIADD3 UR4, UP0, UPT, UR6, 0x780, URZ ;  /* 0x0000078006047890 */ /* 0x004fe8000ff1e0ff */
[----:B------:R-:W-:Y:S09]  /*8360*/  UIADD3.X UR5, UPT, UPT, URZ, UR7, URZ, UP0, !UPT ;  /* 0x00000007ff057290 */ /* 0x000ff200087fe4ff */
[----:B------:R2:W-:Y:S01]  /*8370*/  UTMASTG.5D.IM2COL [UR40], [UR4] ;  /* 0x00000028040073b5 */ /* 0x0005e20008060000 */
[----:B------:R0:W-:Y:S01]  /*8380*/  UTMACMDFLUSH ;  /* 0x00000000000079b7 */ /* 0x0001e20000000000 */
[----:B--2---:R-:W-:Y:S04]  /*8390*/  DEPBAR.LE SB0, 0x1 ;  /* 0x000080400000791a */ /* 0x004fe80000000000 */
.L_x_109:
[----:B------:R-:W-:Y:S05]  /*83a0*/  BSYNC.RECONVERGENT B0 ;  /* 0x0000000000007941 */ /* 0x000fea0003800200 */
.L_x_108:
[----:B------:R-:W-:Y:S06]  /*83b0*/  BAR.SYNC.DEFER_BLOCKING 0x1, 0x80 ;  /* 0x0042000000007b1d */ /* 0x000fec0000010000 */
[----:B------:R-:W2:Y:S01]  /*83c0*/  @P6 SYNCS.PHASECHK.TRANS64.TRYWAIT P0, [R207+URZ+0x180], R208 ;  /* 0x000180d0cf0065a7 */ /* 0x000ea200080011ff */
[----:B------:R-:W-:Y:S01]  /*83d0*/  BSSY B1, `(.L_x_110) ;  /* 0x0000023000017945 */ /* 0x000fe20003800000 */
[----:B--2---:R-:W-:Y:S03]  /*83e0*/  @P6 SEL R198, RZ, 0x1, !P0 ;  /* 0x00000001ffc66807 */ /* 0x004fe60004000000 */
[----:B------:R-:W-:Y:S05]  /*83f0*/  @!P6 BRA `(.L_x_111) ;  /* 0x000000000080e947 */ /* 0x000fea0003800000 */
[----:B------:R-:W-:Y:S01]  /*8400*/  ISETP.NE.AND P1, PT, R199, RZ, PT ;  /* 0x000000ffc700720c */ /* 0x000fe20003f25270 */
[----:B------:R-:W2:Y:S01]  /*8410*/  S2R R0, SR_CgaCtaId ;  /* 0x0000000000007919 */ /* 0x000ea20000008800 */
[----:B------:R-:W-:Y:S01]  /*8420*/  ISETP.NE.AND P0, PT, R198, RZ, PT ;  /* 0x000000ffc600720c */ /* 0x000fe20003f05270 */
[----:B------:R-:W-:Y:S10]  /*8430*/  BSSY B0, `(.L_x_112) ;  /* 0x0000009000007945 */ /* 0x000ff40003800000 */
[----:B------:R-:W-:Y:S04]  /*8440*/  @P1 IMAD R3, R162, 0x2000, R183 ;  /* 0x00002000a2031824 */ /* 0x000fe800078e02b7 */
[C---:B------:R-:W-:Y:S01]  /*8450*/  @P1 IMAD.IADD R204, R3.reuse, 0x1, R204 ;  /* 0x0000000103cc1824 */ /* 0x040fe200078e02cc */
[----:B------:R-:W-:Y:S03]  /*8460*/  @P1 IADD3 R206, PT, PT, R3, R206, RZ ;  /* 0x000000ce03ce1210 */ /* 0x000fe60007ffe0ff */
[----:B------:R-:W-:Y:S01]  /*8470*/  @P1 IMAD.IADD R205, R205, 0x1, R204 ;  /* 0x00000001cdcd1824 */ /* 0x000fe200078e02cc */
[----:B------:R-:W-:Y:S06]  /*8480*/  @P0 BRA `(.L_x_113) ;  /* 0x00000000000c0947 */ /* 0x000fec0003800000 */
[----:B------:R-:W-:Y:S04]  /*8490*/  SHF.L.U32 R2, R161, 0x1f, RZ ;  /* 0x0000001fa1027819 */ /* 0x000fe800000006ff */
[----:B------:R-:W3:Y:S02]  /*84a0*/  SYNCS.PHASECHK.TRANS64.TRYWAIT P0, [R207+URZ+0x180], R2 ;  /* 0x00018002cf0075a7 */ /* 0x000ee400080011ff */
[----:B---3--:R-:W-:Y:S05]  /*84b0*/  @!P0 BRA `(.L_x_114) ;  /* 0x0000002400448947 */ /* 0x008fea0003800000 */
.L_x_113:
[----:B------:R-:W-:Y:S05]  /*84c0*/  BSYNC B0 ;  /* 0x0000000000007941 */ /* 0x000fea0003800000 */
.L_x_112:
[----:B------:R-:W-:Y:S01]  /*84d0*/  ISETP.NE.AND P0, PT, R199, RZ, PT ;  /* 0x000000ffc700720c */ /* 0x000fe20003f05270 */
[----:B---3--:R-:W-:Y:S02]  /*84e0*/  VIADD R207, R207, 0x190 ;  /* 0x00000190cfcf7836 */ /* 0x008fe40000000000 */
[----:B------:R-:W-:Y:S03]  /*84f0*/  VIADD R162, R162, 0x1 ;  /* 0x00000001a2a27836 */ /* 0x000fe60000000000 */
[----:B--2---:R-:W-:Y:S07]  /*8500*/  PRMT R0, R0, 0x654, R207 ;  /* 0x0000065400007816 */ /* 0x004fee00000000cf */
[----:B------:R2:W3:Y:S04]  /*8510*/  @P0 LDS.128 R136, [R3] ;  /* 0x0000000003880984 */ /* 0x0004e80000000c00 */
[----:B------:R2:W4:Y:S04]  /*8520*/  @P0 LDS.128 R140, [R204+0x10] ;  /* 0x00001000cc8c0984 */ /* 0x0005280000000c00 */
[----:B------:R2:W1:Y:S04]  /*8530*/  @P0 LDS.128 R144, [R206+0x20] ;  /* 0x00002000ce900984 */ /* 0x0004680000000c00 */
        /* <DEDUP_REMOVED lines=8> */
[----:B------:R-:W-:Y:S01]  /*85c0*/  SEL R162, R162, RZ, P0 ;  /* 0x000000ffa2a27207 */ /* 0x000fe20000000000 */
[----:B-----5:R5:W-:Y:S02]  /*85d0*/  SYNCS.ARRIVE.TRANS64.RED.A1T0 RZ, [R0+URZ], RZ ;  /* 0x000000ff00ff79a7 */ /* 0x020be400081004ff */
[----:B-----5:R-:W-:Y:S04]  /*85e0*/  SEL R0, RZ, 0x1, P0 ;  /* 0x00000001ff007807 */ /* 0x020fe80000000000 */
[----:B--234-:R-:W-:Y:S02]  /*85f0*/  LOP3.LUT R161, R161, R0, RZ, 0x3c, !PT ;  /* 0x00000000a1a17212 */ /* 0x01cfe400078e3cff */
.L_x_111:
[----:B------:R-:W-:Y:S05]  /*8600*/  BSYNC B1 ;  /* 0x0000000000017941 */ /* 0x000fea0003800000 */
.L_x_110:
[----:B------:R-:W-:Y:S05]  /*8610*/  VIADD R3, R71, 0x40 ;  /* 0x0000004047037836 */ /* 0x000fea0000000000 */
[----:B------:R-:W-:Y:S04]  /*8620*/  SHF.R.U32.HI R3, RZ, 0x15, R3 ;  /* 0x00000015ff037819 */ /* 0x000fe80000011603 */
[----:B------:R-:W-:Y:S11]  /*8630*/  LOP3.LUT P0, RZ, R3, 0x3, R170, 0x48, !PT ;  /* 0x0000000303ff7812 */ /* 0x000ff600078048aa */
[----:B------:R-:W-:Y:S02]  /*8640*/  @!UPT UIADD3 URZ, UPT, UPT, URZ, URZ, URZ ;  /* 0x000000fffffff290 */ /* 0x000fe4000fffe0ff */
[----:B------:R-:W-:Y:S05]  /*8650*/  @!P0 BRA `(.L_x_115) ;  /* 0x0000000000408947 */ /* 0x000fea0003800000 */
[----:B------:R-:W2:Y:S01]  /*8660*/  LDCU.64 UR8, c[0x4][0x70] ;  /* 0x01000e00ff0877ac */ /* 0x000ea20008000a00 */
[----:B------:R-:W-:Y:S01]  /*8670*/  MOV R3, 0x0 ;  /* 0x0000000000037802 */ /* 0x000fe20000000f00 */
[----:B------:R-:W-:Y:S02]  /*8680*/  HFMA2 R12, -RZ, RZ, 0, 5.9604644775390625e-08 ;  /* 0x00000001ff0c7431 */ /* 0x000fe400000001ff */
[----:B------:R-:W-:Y:S02]  /*8690*/  IMAD.MOV.U32 R8, RZ, RZ, 0x192 ;  /* 0x00000192ff087424 */ /* 0x000fe400078e00ff */
[----:B------:R-:W-:Y:S01]  /*86a0*/  IMAD.MOV.U32 R13, RZ, RZ, RZ ;  /* 0x000000ffff0d7224 */ /* 0x000fe200078e00ff */
[----:B------:R-:W3:Y:S01]  /*86b0*/  LDCU.64 UR6, c[0x4][0x78] ;  /* 0x01000f00ff0677ac */ /* 0x000ee20008000a00 */
[----:B------:R-:W4:Y:S01]  /*86c0*/  LDC.64 R2, c[0x4][R3] ;  /* 0x0100000003027b82 */ /* 0x000f220000000a00 */
[----:B------:R-:W5:Y:S01]  /*86d0*/  LDCU.64 UR4, c[0x4][0x10] ;  /* 0x01000200ff0477ac */ /* 0x000f620008000a00 */
[----:B--2---:R-:W-:Y:S01]  /*86e0*/  MOV R5, UR9 ;  /* 0x0000000900057c02 */ /* 0x004fe20008000f00 */
[----:B------:R-:W-:Y:S01]  /*86f0*/  IMAD.U32 R4, RZ, RZ, UR8 ;  /* 0x00000008ff047e24 */ /* 0x000fe2000f8e00ff */
[----:B---3--:R-:W-:Y:S01]  /*8700*/  MOV R7, UR7 ;  /* 0x0000000700077c02 */ /* 0x008fe20008000f00 */
[----:B------:R-:W-:Y:S01]  /*8710*/  IMAD.U32 R6, RZ, RZ, UR6 ;  /* 0x00000006ff067e24 */ /* 0x000fe2000f8e00ff */
[----:B-----5:R-:W-:Y:S01]  /*8720*/  MOV R11, UR5 ;  /* 0x00000005000b7c02 */ /* 0x020fe20008000f00 */
[----:B------:R-:W-:Y:S02]  /*8730*/  IMAD.U32 R10, RZ, RZ, UR4 ;  /* 0x00000004ff0a7e24 */ /* 0x000fe4000f8e00ff */
[----:B------:R-:W-:Y:S07]  /*8740*/  LEPC R20, `(.L_x_115) ;  /* 0x000000001014794e */ /* 0x000fee0000000000 */
[----:B-1--4-:R-:W-:Y:S05]  /*8750*/  CALL.ABS.NOINC R2 ;  /* 0x0000000002007343 */ /* 0x012fea0003c00000 */
.L_x_115:
[----:B------:R-:W-:Y:S01]  /*8760*/  ISETP.NE.AND P0, PT, R168, RZ, PT ;  /* 0x000000ffa800720c */ /* 0x000fe20003f05270 */
[----:B------:R-:W-:Y:S05]  /*8770*/  WARPSYNC.ALL ;  /* 0x0000000000007948 */ /* 0x000fea0003800000 */
[----:B------:R-:W-:Y:S01]  /*8780*/  R2UR UR4, R71 ;  /* 0x00000000470472ca */ /* 0x000fe200000e0000 */
[----:B------:R-:W2:Y:S01]  /*8790*/  S2UR UR6, SR_CgaCtaId ;  /* 0x00000000000679c3 */ /* 0x000ea20000008800 */
[----:B------:R-:W-:Y:S01]  /*87a0*/  F2FP.F16.E4M3.UNPACK_B R11, R137 ;  /* 0x00000089ff0b723e */ /* 0x000fe200020006ff */
[----:B------:R-:W-:Y:S01]  /*87b0*/  BSSY.RECONVERGENT B0, `(.L_x_116) ;  /* 0x000011f000007945 */ /* 0x000fe20003800200 */
[----:B------:R-:W-:Y:S02]  /*87c0*/  F2FP.F16.E4M3.UNPACK_B R10, R138 ;  /* 0x0000008aff0a723e */ /* 0x000fe400020006ff */
[----:B------:R-:W-:Y:S01]  /*87d0*/  F2FP.F16.E4M3.UNPACK_B R9, R139 ;  /* 0x0000008bff09723e */ /* 0x000fe200020006ff */
[--C-:B------:R-:W-:Y:S01]  /*87e0*/  HADD2.F32 R74, -RZ, R11.reuse.H0_H0 ;  /* 0x2000000bff4a7230 */ /* 0x100fe20000004100 */
[----:B------:R-:W-:Y:S01]  /*87f0*/  F2FP.F16.E4M3.UNPACK_B R8, R140 ;  /* 0x0000008cff08723e */ /* 0x000fe200020006ff */
[----:B------:R-:W-:Y:S01]  /*8800*/  HADD2.F32 R76, -RZ, R11.H1_H1 ;  /* 0x3000000bff4c7230 */ /* 0x000fe20000004100 */
[----:B------:R-:W-:Y:S01]  /*8810*/  F2FP.F16.E4M3.UNPACK_B R7, R141 ;  /* 0x0000008dff07723e */ /* 0x000fe200020006ff */
[--C-:B------:R-:W-:Y:S01]  /*8820*/  HADD2.F32 R77, -RZ, R10.reuse.H0_H0 ;  /* 0x2000000aff4d7230 */ /* 0x100fe20000004100 */
[----:B------:R-:W-:Y:S01]  /*8830*/  F2FP.F16.E4M3.UNPACK_B R6, R142 ;  /* 0x0000008eff06723e */ /* 0x000fe200020006ff */
[----:B------:R-:W-:Y:S01]  /*8840*/  HADD2.F32 R80, -RZ, R10.H1_H1 ;  /* 0x3000000aff507230 */ /* 0x000fe20000004100 */
[----:B------:R-:W-:Y:S01]  /*8850*/  F2FP.F16.E4M3.UNPACK_B R5, R143 ;  /* 0x0000008fff05723e */ /* 0x000fe200020006ff */
[--C-:B------:R-:W-:Y:S01]  /*8860*/  HADD2.F32 R81, -RZ, R9.reuse.H0_H0 ;  /* 0x20000009ff517230 */ /* 0x100fe20000004100 */
[----:B-1----:R-:W-:Y:S01]  /*8870*/  F2FP.F16.E4M3.UNPACK_B R4, R144 ;  /* 0x00000090ff04723e */ /* 0x002fe200020006ff */
[----:B------:R-:W-:Y:S01]  /*8880*/  HADD2.F32 R84, -RZ, R9.H1_H1 ;  /* 0x30000009ff547230 */ /* 0x000fe20000004100 */
[-C--:B------:R-:W-:Y:S01]  /*8890*/  F2FP.F16.E4M3.UNPACK_B R2, R136.reuse ;  /* 0x00000088ff02723e */ /* 0x080fe200020006ff */
[--C-:B------:R-:W-:Y:S01]  /*88a0*/  HADD2.F32 R85, -RZ, R8.reuse.H0_H0 ;  /* 0x20000008ff557230 */ /* 0x100fe20000004100 */
[----:B------:R-:W-:Y:S01]  /*88b0*/  F2FP.F16.E4M3.UNPACK_B R136, R136.H1 ;  /* 0x00000088ff88723e */ /* 0x000fe200030006ff */
[----:B------:R-:W-:Y:S01]  /*88c0*/  HADD2.F32 R87, -RZ, R8.H1_H1 ;  /* 0x30000008ff577230 */ /* 0x000fe20000004100 */
[----:B------:R-:W-:Y:S01]  /*88d0*/  F2FP.F16.E4M3.UNPACK_B R137, R137.H1 ;  /* 0x00000089ff89723e */ /* 0x000fe200030006ff */
[--C-:B------:R-:W-:Y:S01]  /*88e0*/  HADD2.F32 R90, -RZ, R7.reuse.H0_H0 ;  /* 0x20000007ff5a7230 */ /* 0x100fe20000004100 */
[----:B------:R-:W-:Y:S01]  /*88f0*/  F2FP.F16.E4M3.UNPACK_B R138, R138.H1 ;  /* 0x0000008aff8a723e */ /* 0x000fe200030006ff */
[----:B------:R-:W-:Y:S01]  /*8900*/  HADD2.F32 R91, -RZ, R7.H1_H1 ;  /* 0x30000007ff5b7230 */ /* 0x000fe20000004100 */
[----:B------:R-:W-:Y:S01]  /*8910*/  F2FP.F16.E4M3.UNPACK_B R139, R139.H1 ;  /* 0x0000008bff8b723e */ /* 0x000fe200030006ff */
[--C-:B------:R-:W-:Y:S01]  /*8920*/  HADD2.F32 R94, -RZ, R6.reuse.H0_H0 ;  /* 0x20000006ff5e7230 */ /* 0x100fe20000004100 */
[----:B------:R-:W-:Y:S01]  /*8930*/  R2UR UR5, R197 ;  /* 0x00000000c50572ca */ /* 0x000fe200000e0000 */
[----:B------:R-:W-:Y:S01]  /*8940*/  HADD2.F32 R95, -RZ, R6.H1_H1 ;  /* 0x30000006ff5f7230 */ /* 0x000fe20000004100 */
        /* <DEDUP_REMOVED lines=9> */
[----:B------:R-:W1:Y:S01]  /*89e0*/  LDTM.x64 R4, tmem[UR4+0x40] ;  /* 0x00004004000479ee */ /* 0x000e620008340000 */
[--C-:B------:R-:W-:Y:S01]  /*89f0*/  HADD2.F32 R0, -RZ, R2.reuse.H0_H0 ;  /* 0x20000002ff007230 */ /* 0x100fe20000004100 */
[----:B------:R-:W-:Y:S01]  /*8a00*/  NOP ;  /* 0x0000000000007918 */ /* 0x000fe20000000000 */
[----:B------:R-:W-:Y:S01]  /*8a10*/  UIADD3 UR4, UPT, UPT, UR5, 0x1d0, URZ ;  /* 0x000001d005047890 */ /* 0x000fe2000fffe0ff */
[----:B------:R-:W-:Y:S01]  /*8a20*/  HADD2.F32 R2, -RZ, R2.H1_H1 ;  /* 0x30000002ff027230 */ /* 0x000fe20000004100 */
[----:B------:R-:W-:Y:S01]  /*8a30*/  F2FP.F16.E4M3.UNPACK_B R127, R150 ;  /* 0x00000096ff7f723e */ /* 0x000fe200020006ff */
[----:B------:R-:W-:Y:S01]  /*8a40*/  HADD2.F32 R78, -RZ, R137.H1_H1 ;  /* 0x30000089ff4e7230 */ /* 0x000fe20000004100 */
[----:B------:R-:W-:Y:S01]  /*8a50*/  F2FP.F16.E4M3.UNPACK_B R130, R151 ;  /* 0x00000097ff82723e */ /* 0x000fe200020006ff */
        /* <DEDUP_REMOVED lines=16> */
[----:B--2---:R-:W-:Y:S01]  /*8b60*/  UPRMT UR4, UR6, 0x654, UR4 ;  /* 0x0000065406047896 */ /* 0x004fe20008000004 */
[C---:B-1----:R-:W-:Y:S01]  /*8b70*/  FMUL R4, R70.reuse, R4 ;  /* 0x0000000446047220 */ /* 0x042fe20000400000 */
[C---:B------:R-:W-:Y:S01]  /*8b80*/  FMUL R5, R70.reuse, R5 ;  /* 0x0000000546057220 */ /* 0x040fe20000400000 */
[--C-:B------:R-:W-:Y:S02]  /*8b90*/  HADD2.F32 R3, -RZ, R136.reuse.H0_H0 ;  /* 0x20000088ff037230 */ /* 0x100fe40000004100 */
[C---:B------:R-:W-:Y:S01]  /*8ba0*/  FMUL R8, R70.reuse, R8 ;  /* 0x0000000846087220 */ /* 0x040fe20000400000 */
[C---:B------:R-:W-:Y:S01]  /*8bb0*/  FFMA R4, R73.reuse, R0, R4 ;  /* 0x0000000049047223 */ /* 0x040fe20000000004 */
[C---:B------:R-:W-:Y:S01]  /*8bc0*/  FFMA R5, R73.reuse, R2, R5 ;  /* 0x0000000249057223 */ /* 0x040fe20000000005 */
[C---:B------:R-:W-:Y:S01]  /*8bd0*/  FMUL R9, R70.reuse, R9 ;  /* 0x0000000946097220 */ /* 0x040fe20000400000 */
[C---:B------:R-:W-:Y:S01]  /*8be0*/  FMUL R12, R70.reuse, R12 ;  /* 0x0000000c460c7220 */ /* 0x040fe20000400000 */
[----:B------:R-:W-:Y:S01]  /*8bf0*/  SYNCS.ARRIVE.TRANS64.RED.A1T0 RZ, [UR4], RZ ;  /* 0x000000ffffff79a7 */ /* 0x000fe20008100404 */
[C---:B------:R-:W-:Y:S01]  /*8c00*/  FMUL R13, R70.reuse, R13 ;  /* 0x0000000d460d7220 */ /* 0x040fe20000400000 */
[C---:B------:R-:W-:Y:S01]  /*8c10*/  FMUL R16, R70.reuse, R16 ;  /* 0x0000001046107220 */ /* 0x040fe20000400000 */
[C---:B------:R-:W-:Y:S01]  /*8c20*/  FMUL R17, R70.reuse, R17 ;  /* 0x0000001146117220 */ /* 0x040fe20000400000 */
[C---:B------:R-:W-:Y:S01]  /*8c30*/  FMUL R0, R70.reuse, R20 ;  /* 0x0000001446007220 */ /* 0x040fe20000400000 */
[C---:B------:R-:W-:Y:S01]  /*8c40*/  FMUL R2, R70.reuse, R21 ;  /* 0x0000001546027220 */ /* 0x040fe20000400000 */
[C---:B------:R-:W-:Y:S01]  /*8c50*/  FMUL R21, R70.reuse, R28 ;  /* 0x0000001c46157220 */ /* 0x040fe20000400000 */
[----:B------:R-:W-:Y:S02]  /*8c60*/  HADD2.F32 R122, -RZ, R123.H0_H0 ;  /* 0x2000007bff7a7230 */ /* 0x000fe40000004100 */
[C---:B------:R-:W-:Y:S01]  /*8c70*/  FMUL R6, R70.reuse, R6 ;  /* 0x0000000646067220 */ /* 0x040fe20000400000 */
[----:B------:R-:W-:Y:S02]  /*8c80*/  HADD2.F32 R72, -RZ, R136.H1_H1 ;  /* 0x30000088ff487230 */ /* 0x000fe40000004100 */
[C---:B------:R-:W-:Y:S01]  /*8c90*/  FMUL R7, R70.reuse, R7 ;  /* 0x0000000746077220 */ /* 0x040fe20000400000 */
[----:B------:R-:W-:Y:S02]  /*8ca0*/  HADD2.F32 R75, -RZ, R137.H0_H0 ;  /* 0x20000089ff4b7230 */ /* 0x000fe40000004100 */
[C---:B------:R-:W-:Y:S01]  /*8cb0*/  FFMA R6, R73.reuse, R3, R6 ;  /* 0x0000000349067223 */ /* 0x040fe20000000006 */
[----:B------:R-:W-:Y:S02]  /*8cc0*/  HADD2.F32 R123, -RZ, R123.H1_H1 ;  /* 0x3000007bff7b7230 */ /* 0x000fe40000004100 */
[C---:B------:R-:W-:Y:S01]  /*8cd0*/  FFMA R7, R73.reuse, R72, R7 ;  /* 0x0000004849077223 */ /* 0x040fe20000000007 */
[C---:B------:R-:W-:Y:S01]  /*8ce0*/  FFMA R8, R73.reuse, R74, R8 ;  /* 0x0000004a49087223 */ /* 0x040fe20000000008 */
[----:B------:R-:W-:Y:S01]  /*8cf0*/  FFMA R9, R73, R76, R9 ;  /* 0x0000004c49097223 */ /* 0x000fe20000000009 */
[--C-:B------:R-:W-:Y:S02]  /*8d00*/  HADD2.F32 R126, -RZ, R127.reuse.H0_H0 ;  /* 0x2000007fff7e7230 */ /* 0x100fe40000004100 */
[C---:B------:R-:W-:Y:S01]  /*8d10*/  FMUL R10, R70.reuse, R10 ;  /* 0x0000000a460a7220 */ /* 0x040fe20000400000 */
[----:B------:R-:W-:Y:S01]  /*8d20*/  F2FP.SATFINITE.E4M3.F32.PACK_AB_MERGE_C R76, R7, R6, RZ ;  /* 0x00000006074c723e */ /* 0x000fe200048070ff */
[C---:B------:R-:W-:Y:S01]  /*8d30*/  FMUL R7, R70.reuse, R24 ;  /* 0x0000001846077220 */ /* 0x040fe20000400000 */
[----:B------:R-:W-:Y:S02]  /*8d40*/  HADD2.F32 R127, -RZ, R127.H1_H1 ;  /* 0x3000007fff7f7230 */ /* 0x000fe40000004100 */
[C---:B------:R-:W-:Y:S01]  /*8d50*/  FFMA R10, R73.reuse, R75, R10 ;  /* 0x0000004b490a7223 */ /* 0x040fe2000000000a */
[----:B------:R-:W-:Y:S02]  /*8d60*/  HADD2.F32 R72, -RZ, R130.H0_H0 ;  /* 0x20000082ff487230 */ /* 0x000fe40000004100 */
[C---:B------:R-:W-:Y:S01]  /*8d70*/  FMUL R11, R70.reuse, R11 ;  /* 0x0000000b460b7220 */ /* 0x040fe20000400000 */
[--C-:B------:R-:W-:Y:S02]  /*8d80*/  HADD2.F32 R79, -RZ, R138.reuse.H0_H0 ;  /* 0x2000008aff4f7230 */ /* 0x100fe40000004100 */
[C---:B------:R-:W-:Y:S01]  /*8d90*/  FMUL R14, R70.reuse, R14 ;  /* 0x0000000e460e7220 */ /* 0x040fe20000400000 */
[----:B------:R-:W-:Y:S02]  /*8da0*/  HADD2.F32 R82, -RZ, R138.H1_H1 ;  /* 0x3000008aff527230 */ /* 0x000fe40000004100 */
[C---:B------:R-:W-:Y:S01]  /*8db0*/  FFMA R11, R73.reuse, R78, R11 ;  /* 0x0000004e490b7223 */ /* 0x040fe2000000000b */
[C---:B------:R-:W-:Y:S01]  /*8dc0*/  FFMA R12, R73.reuse, R77, R12 ;  /* 0x0000004d490c7223 */ /* 0x040fe2000000000c */
[C---:B------:R-:W-:Y:S01]  /*8dd0*/  FFMA R13, R73.reuse, R80, R13 ;  /* 0x00000050490d7223 */ /* 0x040fe2000000000d */
[----:B------:R-:W-:Y:S01]  /*8de0*/  FFMA R14, R73, R79, R14 ;  /* 0x0000004f490e7223 */ /* 0x000fe2000000000e */
[----:B------:R-:W-:Y:S01]  /*8df0*/  HADD2.F32 R75, -RZ, R130.H1_H1 ;  /* 0x30000082ff4b7230 */ /* 0x000fe20000004100 */
[----:B------:R-:W-:Y:S01]  /*8e00*/  F2FP.SATFINITE.E4M3.F32.PACK_AB_MERGE_C R78, R11, R10, RZ ;  /* 0x0000000a0b4e723e */ /* 0x000fe200048070ff */
[C---:B------:R-:W-:Y:S01]  /*8e10*/  FMUL R10, R70.reuse, R25 ;  /* 0x00000019460a7220 */ /* 0x040fe20000400000 */
[C---:B------:R-:W-:Y:S01]  /*8e20*/  FMUL R25, R70.reuse, R32 ;  /* 0x0000002046197220 */ /* 0x040fe20000400000 */
        /* <DEDUP_REMOVED lines=8> */
[C---:B------:R-:W-:Y:S01]  /*8eb0*/  FMUL R19, R70.reuse, R19 ;  /* 0x0000001346137220 */ /* 0x040fe20000400000 */
[--C-:B------:R-:W-:Y:S01]  /*8ec0*/  HADD2.F32 R88, -RZ, R140.reuse.H0_H0 ;  /* 0x2000008cff587230 */ /* 0x100fe20000004100 */
[----:B------:R-:W-:Y:S01]  /*8ed0*/  F2FP.SATFINITE.E4M3.F32.PACK_AB_MERGE_C R14, R15, R14, RZ ;  /* 0x0000000e0f0e723e */ /* 0x000fe200048070ff */
[----:B------:R-:W-:Y:S02]  /*8ee0*/  HADD2.F32 R89, -RZ, R140.H1_H1 ;  /* 0x3000008cff597230 */ /* 0x000fe40000004100 */
[C---:B------:R-:W-:Y:S01]  /*8ef0*/  FFMA R19, R73.reuse, R86, R19 ;  /* 0x0000005649137223 */ /* 0x040fe20000000013 */
[C---:B------:R-:W-:Y:S01]  /*8f00*/  FFMA R0, R73.reuse, R85, R0 ;  /* 0x0000005549007223 */ /* 0x040fe20000000000 */
[----:B------:R-:W-:Y:S01]  /*8f10*/  FFMA R2, R73, R87, R2 ;  /* 0x0000005749027223 */ /* 0x000fe20000000002 */
[C---:B------:R-:W-:Y:S01]  /*8f20*/  FMUL R3, R70.reuse, R22 ;  /* 0x0000001646037220 */ /* 0x040fe20000400000 */
[C---:B------:R-:W-:Y:S01]  /*8f30*/  FMUL R22, R70.reuse, R29 ;  /* 0x0000001d46167220 */ /* 0x040fe20000400000 */
[----:B------:R-:W-:Y:S01]  /*8f40*/  F2FP.SATFINITE.E4M3.F32.PACK_AB_MERGE_C R18, R19, R18, RZ ;  /* 0x000000121312723e */ /* 0x000fe200048070ff */
[C---:B------:R-:W-:Y:S01]  /*8f50*/  FMUL R29, R70.reuse, R36 ;  /* 0x00000024461d7220 */ /* 0x040fe20000400000 */
[C---:B------:R-:W-:Y:S01]  /*8f60*/  FFMA R3, R73.reuse, R88, R3 ;  /* 0x0000005849037223 */ /* 0x040fe20000000003 */
[C---:B------:R-:W-:Y:S01]  /*8f70*/  FMUL R6, R70.reuse, R23 ;  /* 0x0000001746067220 */ /* 0x040fe20000400000 */
[--C-:B------:R-:W-:Y:S02]  /*8f80*/  HADD2.F32 R92, -RZ, R141.reuse.H0_H0 ;  /* 0x2000008dff5c7230 */ /* 0x100fe40000004100 */
[C---:B------:R-:W-:Y:S01]  /*8f90*/  FMUL R11, R70.reuse, R26 ;  /* 0x0000001a460b7220 */ /* 0x040fe20000400000 */
[----:B------:R-:W-:Y:S02]  /*8fa0*/  HADD2.F32 R93, -RZ, R141.H1_H1 ;  /* 0x3000008dff5d7230 */ /* 0x000fe40000004100 */
[C---:B------:R-:W-:Y:S01]  /*8fb0*/  FFMA R6, R73.reuse, R89, R6 ;  /* 0x0000005949067223 */ /* 0x040fe20000000006 */
[C---:B------:R-:W-:Y:S01]  /*8fc0*/  FFMA R7, R73.reuse, R90, R7 ;  /* 0x0000005a49077223 */ /* 0x040fe20000000007 */
[C---:B------:R-:W-:Y:S01]  /*8fd0*/  FFMA R10, R73.reuse, R91, R10 ;  /* 0x0000005b490a7223 */ /* 0x040fe2000000000a */
[C---:B------:R-:W-:Y:S01]  /*8fe0*/  FFMA R11, R73.reuse, R92, R11 ;  /* 0x0000005c490b7223 */ /* 0x040fe2000000000b */
[----:B------:R-:W-:Y:S01]  /*8ff0*/  FMUL R26, R70, R33 ;  /* 0x00000021461a7220 */ /* 0x000fe20000400000 */
[----:B------:R-:W-:Y:S01]  /*9000*/  F2FP.SATFINITE.E4M3.F32.PACK_AB_MERGE_C R3, R6, R3, RZ ;  /* 0x000000030603723e */ /* 0x000fe200048070ff */
        /* <DEDUP_REMOVED lines=9> */
[C---:B------:R-:W-:Y:S01]  /*90a0*/  FMUL R30, R70.reuse, R37 ;  /* 0x00000025461e7220 */ /* 0x040fe20000400000 */
[C---:B------:R-:W-:Y:S01]  /*90b0*/  FMUL R37, R70.reuse, R44 ;  /* 0x0000002c46257220 */ /* 0x040fe20000400000 */
[C---:B------:R-:W-:Y:S01]  /*90c0*/  FMUL R24, R70.reuse, R31 ;  /* 0x0000001f46187220 */ /* 0x040fe20000400000 */
[--C-:B------:R-:W-:Y:S02]  /*90d0*/  HADD2.F32 R100, -RZ, R143.reuse.H0_H0 ;  /* 0x2000008fff647230 */ /* 0x100fe40000004100 */
[----:B------:R-:W-:Y:S01]  /*90e0*/  FMUL R27, R70, R34 ;  /* 0x00000022461b7220 */ /* 0x000fe20000400000 */
[----:B------:R-:W-:Y:S02]  /*90f0*/  HADD2.F32 R101, -RZ, R143.H1_H1 ;  /* 0x3000008fff657230 */ /* 0x000fe40000004100 */
[C---:B------:R-:W-:Y:S01]  /*9100*/  FFMA R24, R73.reuse, R97, R24 ;  /* 0x0000006149187223 */ /* 0x040fe20000000018 */
[C---:B------:R-:W-:Y:S01]  /*9110*/  FFMA R25, R73.reuse, R98, R25 ;  /* 0x0000006249197223 */ /* 0x040fe20000000019 */
[C---:B------:R-:W-:Y:S01]  /*9120*/  FFMA R26, R73.reuse, R99, R26 ;  /* 0x00000063491a7223 */ /* 0x040fe2000000001a */
[----:B------:R-:W-:Y:S01]  /*9130*/  F2FP.F16.E4M3.UNPACK_B R148, R148.H1 ;  /* 0x00000094ff94723e */ /* 0x000fe200030006ff */
[C---:B------:R-:W-:Y:S01]  /*9140*/  FFMA R27, R73.reuse, R100, R27 ;  /* 0x00000064491b7223 */ /* 0x040fe2000000001b */
[----:B------:R-:W-:Y:S01]  /*9150*/  F2FP.SATFINITE.E4M3.F32.PACK_AB_MERGE_C R6, R24, R23, RZ ;  /* 0x000000171806723e */ /* 0x000fe200048070ff */
[C---:B------:R-:W-:Y:S01]  /*9160*/  FMUL R34, R70.reuse, R41 ;  /* 0x0000002946227220 */ /* 0x040fe20000400000 */
[C---:B------:R-:W-:Y:S01]  /*9170*/  FMUL R41, R70.reuse, R48 ;  /* 0x0000003046297220 */ /* 0x040fe20000400000 */
[----:B------:R-:W-:Y:S01]  /*9180*/  FMUL R28, R70, R35 ;  /* 0x00000023461c7220 */ /* 0x000fe20000400000 */
[----:B------:R-:W-:Y:S01]  /*9190*/  F2FP.F16.E4M3.UNPACK_B R149, R149.H1 ;  /* 0x00000095ff95723e */ /* 0x000fe200030006ff */
[--C-:B------:R-:W-:Y:S01]  /*91a0*/  HADD2.F32 R104, -RZ, R144.reuse.H0_H0 ;  /* 0x20000090ff687230 */ /* 0x100fe20000004100 */
[----:B------:R-:W-:Y:S01]  /*91b0*/  F2FP.SATFINITE.E4M3.F32.PACK_AB_MERGE_C R6, R22, R21, R6 ;  /* 0x000000151606723e */ /* 0x000fe20004807006 */
[C---:B------:R-:W-:Y:S01]  /*91c0*/  FFMA R28, R73.reuse, R101, R28 ;  /* 0x00000065491c7223 */ /* 0x040fe2000000001c */
[C---:B------:R-:W-:Y:S01]  /*91d0*/  FFMA R29, R73.reuse, R102, R29 ;  /* 0x00000066491d7223 */ /* 0x040fe2000000001d */
[C---:B------:R-:W-:Y:S01]  /*91e0*/  FFMA R30, R73.reuse, R103, R30 ;  /* 0x00000067491e7223 */ /* 0x040fe2000000001e */
[----:B------:R-:W-:Y:S02]  /*91f0*/  HADD2.F32 R105, -RZ, R144.H1_H1 ;  /* 0x30000090ff697230 */ /* 0x000fe40000004100 */
[C---:B------:R-:W-:Y:S01]  /*9200*/  FMUL R31, R70.reuse, R38 ;  /* 0x00000026461f7220 */ /* 0x040fe20000400000 */
[----:B------:R-:W-:Y:S01]  /*9210*/  F2FP.F16.E4M3.UNPACK_B R150, R150.H1 ;  /* 0x00000096ff96723e */ /* 0x000fe200030006ff */
[C---:B------:R-:W-:Y:S01]  /*9220*/  FMUL R38, R70.reuse, R45 ;  /* 0x0000002d46267220 */ /* 0x040fe20000400000 */
[C---:B------:R-:W-:Y:S01]  /*9230*/  FMUL R45, R70.reuse, R52 ;  /* 0x00000034462d7220 */ /* 0x040fe20000400000 */
[----:B------:R-:W-:Y:S01]  /*9240*/  F2FP.F16.E4M3.UNPACK_B R151, R151.H1 ;  /* 0x00000097ff97723e */ /* 0x000fe200030006ff */
[----:B------:R-:W-:Y:S01]  /*9250*/  FFMA R31, R73, R104, R31 ;  /* 0x00000068491f7223 */ /* 0x000fe2000000001f */
[----:B------:R-:W-:Y:S01]  /*9260*/  FMUL R52, R70, R59 ;  /* 0x0000003b46347220 */ /* 0x000fe20000400000 */
[----:B------:R-:W-:Y:S01]  /*9270*/  IADD3 R68, PT, PT, R68, 0x1, RZ ;  /* 0x0000000144447810 */ /* 0x000fe20007ffe0ff */
[C---:B------:R-:W-:Y:S01]  /*9280*/  FMUL R59, R70.reuse, R66 ;  /* 0x00000042463b7220 */ /* 0x040fe20000400000 */
[----:B------:R-:W-:Y:S01]  /*9290*/  F2FP.SATFINITE.E4M3.F32.PACK_AB_MERGE_C R66, R13, R12, R14 ;  /* 0x0000000c0d42723e */ /* 0x000fe2000480700e */
[C---:B------:R-:W-:Y:S01]  /*92a0*/  FMUL R32, R70.reuse, R39 ;  /* 0x0000002746207220 */ /* 0x040fe20000400000 */
[--C-:B------:R-:W-:Y:S02]  /*92b0*/  HADD2.F32 R108, -RZ, R145.reuse.H0_H0 ;  /* 0x20000091ff6c7230 */ /* 0x100fe40000004100 */
[C---:B------:R-:W-:Y:S01]  /*92c0*/  FMUL R35, R70.reuse, R42 ;  /* 0x0000002a46237220 */ /* 0x040fe20000400000 */
[----:B------:R-:W-:Y:S02]  /*92d0*/  HADD2.F32 R109, -RZ, R145.H1_H1 ;  /* 0x30000091ff6d7230 */ /* 0x000fe40000004100 */
[C---:B------:R-:W-:Y:S01]  /*92e0*/  FFMA R32, R73.reuse, R105, R32 ;  /* 0x0000006949207223 */ /* 0x040fe20000000020 */
[----:B------:R-:W-:Y:S01]  /*92f0*/  FMUL R36, R70, R43 ;  /* 0x0000002b46247220 */ /* 0x000fe20000400000 */
[C---:B------:R-:W-:Y:S01]  /*9300*/  FFMA R33, R73.reuse, R106, R33 ;  /* 0x0000006a49217223 */ /* 0x040fe20000000021 */
[C---:B------:R-:W-:Y:S01]  /*9310*/  FFMA R34, R73.reuse, R107, R34 ;  /* 0x0000006b49227223 */ /* 0x040fe20000000022 */
[--C-:B------:R-:W-:Y:S01]  /*9320*/  HADD2.F32 R112, -RZ, R146.reuse.H0_H0 ;  /* 0x20000092ff707230 */ /* 0x100fe20000004100 */
[----:B------:R-:W-:Y:S01]  /*9330*/  F2FP.SATFINITE.E4M3.F32.PACK_AB_MERGE_C R32, R32, R31, RZ ;  /* 0x0000001f2020723e */ /* 0x000fe200048070ff */
[C---:B------:R-:W-:Y:S01]  /*9340*/  FFMA R35, R73.reuse, R108, R35 ;  /* 0x0000006c49237223 */ /* 0x040fe20000000023 */
[----:B------:R-:W-:Y:S02]  /*9350*/  HADD2.F32 R113, -RZ, R146.H1_H1 ;  /* 0x30000092ff717230 */ /* 0x000fe40000004100 */
[----:B------:R-:W-:Y:S01]  /*9360*/  FMUL R39, R70, R46 ;  /* 0x0000002e46277220 */ /* 0x000fe20000400000 */
[----:B------:R-:W-:Y:S01]  /*9370*/  F2FP.SATFINITE.E4M3.F32.PACK_AB_MERGE_C R32, R30, R29, R32 ;  /* 0x0000001d1e20723e */ /* 0x000fe20004807020 */
[C---:B------:R-:W-:Y:S01]  /*9380*/  FFMA R36, R73.reuse, R109, R36 ;  /* 0x0000006d49247223 */ /* 0x040fe20000000024 */
[C---:B------:R-:W-:Y:S01]  /*9390*/  FMUL R40, R70.reuse, R47 ;  /* 0x0000002f46287220 */ /* 0x040fe20000400000 */
[C---:B------:R-:W-:Y:S01]  /*93a0*/  FFMA R37, R73.reuse, R110, R37 ;  /* 0x0000006e49257223 */ /* 0x040fe20000000025 */
[C---:B------:R-:W-:Y:S01]  /*93b0*/  FFMA R38, R73.reuse, R111, R38 ;  /* 0x0000006f49267223 */ /* 0x040fe20000000026 */
[C---:B------:R-:W-:Y:S01]  /*93c0*/  FMUL R42, R70.reuse, R49 ;  /* 0x00000031462a7220 */ /* 0x040fe20000400000 */
[--C-:B------:R-:W-:Y:S02]  /*93d0*/  HADD2.F32 R116, -RZ, R147.reuse.H0_H0 ;  /* 0x20000093ff747230 */ /* 0x100fe40000004100 */
[C---:B------:R-:W-:Y:S01]  /*93e0*/  FFMA R39, R73.reuse, R112, R39 ;  /* 0x0000007049277223 */ /* 0x040fe20000000027 */
[----:B------:R-:W-:Y:S02]  /*93f0*/  HADD2.F32 R117, -RZ, R147.H1_H1 ;  /* 0x30000093ff757230 */ /* 0x000fe40000004100 */
[C---:B------:R-:W-:Y:S01]  /*9400*/  FMUL R43, R70.reuse, R50 ;  /* 0x00000032462b7220 */ /* 0x040fe20000400000 */
[C---:B------:R-:W-:Y:S01]  /*9410*/  FFMA R40, R73.reuse, R113, R40 ;  /* 0x0000007149287223 */ /* 0x040fe20000000028 */
[C---:B------:R-:W-:Y:S01]  /*9420*/  FMUL R44, R70.reuse, R51 ;  /* 0x00000033462c7220 */ /* 0x040fe20000400000 */
[C---:B------:R-:W-:Y:S01]  /*9430*/  FFMA R41, R73.reuse, R114, R41 ;  /* 0x0000007249297223 */ /* 0x040fe20000000029 */
[C---:B------:R-:W-:Y:S01]  /*9440*/  FMUL R50, R70.reuse, R57 ;  /* 0x0000003946327220 */ /* 0x040fe20000400000 */
[C---:B------:R-:W-:Y:S01]  /*9450*/  FMUL R57, R70.reuse, R64 ;  /* 0x0000004046397220 */ /* 0x040fe20000400000 */
[----:B------:R-:W-:Y:S01]  /*9460*/  FFMA R42, R73, R115, R42 ;  /* 0x00000073492a7223 */ /* 0x000fe2000000002a */
[C---:B------:R-:W-:Y:S01]  /*9470*/  FMUL R46, R70.reuse, R53 ;  /* 0x00000035462e7220 */ /* 0x040fe20000400000 */
[--C-:B------:R-:W-:Y:S01]  /*9480*/  HADD2.F32 R120, -RZ, R148.reuse.H0_H0 ;  /* 0x20000094ff787230 */ /* 0x100fe20000004100 */
[----:B------:R-:W-:Y:S01]  /*9490*/  F2FP.SATFINITE.E4M3.F32.PACK_AB_MERGE_C R64, R5, R4, R76 ;  /* 0x000000040540723e */ /* 0x000fe2000480704c */
[C---:B------:R-:W-:Y:S01]  /*94a0*/  FMUL R51, R70.reuse, R58 ;  /* 0x0000003a46337220 */ /* 0x040fe20000400000 */
[C---:B------:R-:W-:Y:S01]  /*94b0*/  FMUL R53, R70.reuse, R60 ;  /* 0x0000003c46357220 */ /* 0x040fe20000400000 */
[C---:B------:R-:W-:Y:S01]  /*94c0*/  FFMA R43, R73.reuse, R116, R43 ;  /* 0x00000074492b7223 */ /* 0x040fe2000000002b */
[----:B------:R-:W-:Y:S02]  /*94d0*/  HADD2.F32 R121, -RZ, R148.H1_H1 ;  /* 0x30000094ff797230 */ /* 0x000fe40000004100 */
[C---:B------:R-:W-:Y:S01]  /*94e0*/  FMUL R47, R70.reuse, R54 ;  /* 0x00000036462f7220 */ /* 0x040fe20000400000 */
[C---:B------:R-:W-:Y:S01]  /*94f0*/  FMUL R58, R70.reuse, R65 ;  /* 0x00000041463a7220 */ /* 0x040fe20000400000 */
[----:B------:R-:W-:Y:S01]  /*9500*/  FMUL R60, R70, R67 ;  /* 0x00000043463c7220 */ /* 0x000fe20000400000 */
[----:B------:R-:W-:Y:S01]  /*9510*/  F2FP.SATFINITE.E4M3.F32.PACK_AB_MERGE_C R5, R20, R11, RZ ;  /* 0x0000000b1405723e */ /* 0x000fe200048070ff */
[----:B------:R-:W-:Y:S01]  /*9520*/  FFMA R44, R73, R117, R44 ;  /* 0x00000075492c7223 */ /* 0x000fe2000000002c */
[C---:B------:R-:W-:Y:S01]  /*9530*/  FMUL R48, R70.reuse, R55 ;  /* 0x0000003746307220 */ /* 0x040fe20000400000 */
[----:B------:R-:W-:Y:S01]  /*9540*/  F2FP.SATFINITE.E4M3.F32.PACK_AB_MERGE_C R65, R9, R8, R78 ;  /* 0x000000080941723e */ /* 0x000fe2000480704e */
[----:B------:R-:W-:Y:S01]  /*9550*/  FFMA R45, R73, R118, R45 ;  /* 0x00000076492d7223 */ /* 0x000fe2000000002d */
[----:B------:R-:W-:Y:S01]  /*9560*/  F2FP.SATFINITE.E4M3.F32.PACK_AB_MERGE_C R67, R17, R16, R18 ;  /* 0x000000101143723e */ /* 0x000fe20004807012 */
[----:B------:R-:W-:Y:S01]  /*9570*/  FMUL R49, R70, R56 ;  /* 0x0000003846317220 */ /* 0x000fe20000400000 */
[C---:B------:R-:W-:Y:S01]  /*9580*/  FFMA R46, R73.reuse, R119, R46 ;  /* 0x00000077492e7223 */ /* 0x040fe2000000002e */
[--C-:B------:R-:W-:Y:S02]  /*9590*/  HADD2.F32 R124, -RZ, R149.reuse.H0_H0 ;  /* 0x20000095ff7c7230 */ /* 0x100fe40000004100 */
[C---:B------:R-:W-:Y:S01]  /*95a0*/  FFMA R47, R73.reuse, R120, R47 ;  /* 0x00000078492f7223 */ /* 0x040fe2000000002f */
[----:B------:R1:W-:Y:S01]  /*95b0*/  STS.128 [R165+UR49+0x6400], R64 ;  /* 0x00640040a5007988 */ /* 0x0003e20008000c31 */
[----:B------:R-:W-:Y:S01]  /*95c0*/  HADD2.F32 R125, -RZ, R149.H1_H1 ;  /* 0x30000095ff7d7230 */ /* 0x000fe20000004100 */
[----:B------:R-:W-:Y:S01]  /*95d0*/  F2FP.SATFINITE.E4M3.F32.PACK_AB_MERGE_C R5, R10, R7, R5 ;  /* 0x000000070a05723e */ /* 0x000fe20004807005 */
[C---:B------:R-:W-:Y:S01]  /*95e0*/  FFMA R48, R73.reuse, R121, R48 ;  /* 0x0000007949307223 */ /* 0x040fe20000000030 */
[----:B------:R-:W-:Y:S01]  /*95f0*/  F2FP.SATFINITE.E4M3.F32.PACK_AB_MERGE_C R7, R28, R27, RZ ;  /* 0x0000001b1c07723e */ /* 0x000fe200048070ff */
        /* <DEDUP_REMOVED lines=8> */
[----:B------:R-:W-:Y:S01]  /*9680*/  FMUL R56, R70, R63 ;  /* 0x0000003f46387220 */ /* 0x000fe20000400000 */
[----:B------:R-:W-:Y:S01]  /*9690*/  F2FP.SATFINITE.E4M3.F32.PACK_AB_MERGE_C R4, R2, R0, R3 ;  /* 0x000000000204723e */ /* 0x000fe20004807003 */
[C---:B------:R-:W-:Y:S01]  /*96a0*/  FFMA R53, R73.reuse, R126, R53 ;  /* 0x0000007e49357223 */ /* 0x040fe20000000035 */
[----:B------:R-:W-:Y:S01]  /*96b0*/  F2FP.SATFINITE.E4M3.F32.PACK_AB_MERGE_C R7, R26, R25, R7 ;  /* 0x000000191a07723e */ /* 0x000fe20004807007 */
[C---:B------:R-:W-:Y:S01]  /*96c0*/  FFMA R54, R73.reuse, R127, R54 ;  /* 0x0000007f49367223 */ /* 0x040fe20000000036 */
[--C-:B------:R-:W-:Y:S02]  /*96d0*/  HADD2.F32 R74, -RZ, R151.reuse.H0_H0 ;  /* 0x20000097ff4a7230 */ /* 0x100fe40000004100 */
[C---:B------:R-:W-:Y:S01]  /*96e0*/  FFMA R55, R73.reuse, R128, R55 ;  /* 0x0000008049377223 */ /* 0x040fe20000000037 */
[----:B------:R-:W-:Y:S01]  /*96f0*/  HADD2.F32 R131, -RZ, R151.H1_H1 ;  /* 0x30000097ff837230 */ /* 0x000fe20000004100 */
[----:B------:R1:W-:Y:S01]  /*9700*/  STS.128 [R190+0x6010], R4 ;  /* 0x00601004be007388 */ /* 0x0003e20000000c00 */
[----:B------:R-:W-:Y:S01]  /*9710*/  F2FP.SATFINITE.E4M3.F32.PACK_AB_MERGE_C R35, R36, R35, RZ ;  /* 0x000000232423723e */ /* 0x000fe200048070ff */
[C---:B------:R-:W-:Y:S01]  /*9720*/  FFMA R56, R73.reuse, R129, R56 ;  /* 0x0000008149387223 */ /* 0x040fe20000000038 */
[----:B------:R-:W-:Y:S01]  /*9730*/  F2FP.SATFINITE.E4M3.F32.PACK_AB_MERGE_C R39, R40, R39, RZ ;  /* 0x000000272827723e */ /* 0x000fe200048070ff */
[C---:B------:R-:W-:Y:S01]  /*9740*/  FFMA R57, R73.reuse, R72, R57 ;  /* 0x0000004849397223 */ /* 0x040fe20000000039 */
[----:B------:R-:W-:Y:S01]  /*9750*/  F2FP.SATFINITE.E4M3.F32.PACK_AB_MERGE_C R43, R44, R43, RZ ;  /* 0x0000002b2c2b723e */ /* 0x000fe200048070ff */
[C---:B------:R-:W-:Y:S01]  /*9760*/  FFMA R58, R73.reuse, R75, R58 ;  /* 0x0000004b493a7223 */ /* 0x040fe2000000003a */
[C---:B------:R-:W-:Y:S01]  /*9770*/  FFMA R59, R73.reuse, R74, R59 ;  /* 0x0000004a493b7223 */ /* 0x040fe2000000003b */
[----:B------:R-:W-:Y:S01]  /*9780*/  F2FP.SATFINITE.E4M3.F32.PACK_AB_MERGE_C R33, R34, R33, R35 ;  /* 0x000000212221723e */ /* 0x000fe20004807023 */
        /* <DEDUP_REMOVED lines=11> */
[----:B------:R-:W-:Y:S05]  /*9840*/  F2FP.SATFINITE.E4M3.F32.PACK_AB_MERGE_C R51, R58, R57, R59 ;  /* 0x000000393a33723e */ /* 0x000fea000480703b */
        /* <DEDUP_REMOVED lines=13> */
[----:B------:R-:W-:Y:S01]  /*9920*/  R2UR UR12, R186 ;  /* 0x00000000ba0c72ca */ /* 0x000fe200000e0000 */
[----:B------:R-:W-:Y:S01]  /*9930*/  UIADD3 UR8, UPT, UPT, UR49, 0x6400, URZ ;  /* 0x0000640031087890 */ /* 0x000fe2000fffe0ff */
[----:B------:R-:W-:Y:S01]  /*9940*/  R2UR UR13, R187 ;  /* 0x00000000bb0d72ca */ /* 0x000fe200000e0000 */
[----:B--2---:R-:W-:Y:S04]  /*9950*/  UIADD3 UR4, UP0, UPT, UR6, 0x780, URZ ;  /* 0x0000078006047890 */ /* 0x004fe8000ff1e0ff */
[----:B------:R-:W-:Y:S09]  /*9960*/  UIADD3.X UR5, UPT, UPT, URZ, UR7, URZ, UP0, !UPT ;  /* 0x00000007ff057290 */ /* 0x000ff200087fe4ff */
[----:B------:R2:W-:Y:S01]  /*9970*/  UTMASTG.5D.IM2COL [UR8], [UR4] ;  /* 0x00000008040073b5 */ /* 0x0005e20008060000 */
[----:B------:R0:W-:Y:S01]  /*9980*/  UTMACMDFLUSH ;  /* 0x00000000000079b7 */ /* 0x0001e20000000000 */
[----:B--2---:R-:W-:Y:S04]  /*9990*/  DEPBAR.LE SB0, 0x1 ;  /* 0x000080400000791a */ /* 0x004fe80000000000 */
.L_x_117:
[----:B------:R-:W-:Y:S05]  /*99a0*/  BSYNC.RECONVERGENT B0 ;  /* 0x0000000000007941 */ /* 0x000fea0003800200 */
.L_x_116:
[----:B------:R-:W-:Y:S01]  /*99b0*/  R2UR UR5, R135 ;  /* 0x00000000870572ca */ /* 0x000fe200000e0000 */
[----:B------:R-:W-:Y:S01]  /*99c0*/  BAR.SYNC.DEFER_BLOCKING 0x1, 0x80 ;  /* 0x0042000000007b1d */ /* 0x000fe20000010000 */
[----:B------:R-:W-:Y:S01]  /*99d0*/  R2UR UR4, R160 ;  /* 0x00000000a00472ca */ /* 0x000fe200000e0000 */
[----:B------:R-:W-:Y:S01]  /*99e0*/  UISETP.NE.AND UP0, UPT, UR52, URZ, UPT ;  /* 0x000000ff3400728c */ /* 0x000fe2000bf05270 */
[C---:B------:R-:W-:Y:S02]  /*99f0*/  ISETP.NE.AND P0, PT, R68.reuse, 0x2, PT ;  /* 0x000000024400780c */ /* 0x040fe40003f05270 */
[----:B------:R-:W-:Y:S02]  /*9a00*/  LOP3.LUT R163, R163, 0x1, RZ, 0x3c, !PT ;  /* 0x00000001a3a37812 */ /* 0x000fe400078e3cff */
[----:B------:R-:W-:Y:S02]  /*9a10*/  SEL R3, RZ, 0x1, P0 ;  /* 0x00000001ff037807 */ /* 0x000fe40000000000 */
[----:B------:R-:W-:Y:S02]  /*9a20*/  SEL R68, R68, RZ, P0 ;  /* 0x000000ff44447207 */ /* 0x000fe40000000000 */
[----:B------:R-:W-:Y:S01]  /*9a30*/  LOP3.LUT R164, R164, R3, RZ, 0x3c, !PT ;  /* 0x00000003a4a47212 */ /* 0x000fe200078e3cff */
[----:B------:R-:W-:Y:S02]  /*9a40*/  UIADD3 UR24, UPT, UPT, UR36, UR5, URZ ;  /* 0x0000000524187290 */ /* 0x000fe4000fffe0ff */
[----:B------:R-:W-:Y:S01]  /*9a50*/  UIADD3 UR50, UPT, UPT, UR37, UR4, URZ ;  /* 0x0000000425327290 */ /* 0x000fe2000fffe0ff */
[----:B------:R-:W-:Y:S01]  /*9a60*/  UMOV UR51, UR61 ;  /* 0x0000003d00337c82 */ /* 0x000fe20008000000 */
[----:B------:R-:W-:Y:S10]  /*9a70*/  BRA.U UP0, `(.L_x_118) ;  /* 0xffffffc100c87547 */ /* 0x000ff4000b83ffff */
[----:B------:R-:W-:Y:S05]  /*9a80*/  EXIT ;  /* 0x000000000000794d */ /* 0x000fea0003800000 */
.L_x_20:
[----:B------:R-:W-:Y:S07]  /*9a90*/  MOV R0, UR9 ;  /* 0x0000000900007c02 */ /* 0x000fee0008000f00 */
.L_x_119:
[----:B--2---:R2:W3:Y:S02]  /*9aa0*/  SYNCS.PHASECHK.TRANS64.TRYWAIT P0, [R0+URZ+0xc0], R5 ;  /* 0x0000c005000075a7 */ /* 0x0044e400080011ff */
[----:B---3--:R-:W-:Y:S05]  /*9ab0*/  @!P0 NANOSLEEP.SYNCS 0x989680 ;  /* 0x009896800000895d */ /* 0x008fea0003900000 */
[----:B------:R-:W3:Y:S02]  /*9ac0*/  @!P0 SYNCS.PHASECHK.TRANS64 P0, [R0+URZ+0xc0], R5 ;  /* 0x0000c005000085a7 */ /* 0x000ee400080010ff */
[----:B---3--:R-:W-:Y:S05]  /*9ad0*/  @!P0 BRA `(.L_x_119) ;  /* 0xfffffffc00f08947 */ /* 0x008fea000383ffff */
[----:B------:R-:W-:Y:S05]  /*9ae0*/  BRA `(.L_x_19) ;  /* 0xffffff7c00fc7947 */ /* 0x000fea000383ffff */
.L_x_26:
[----:B------:R-:W-:Y:S07]  /*9af0*/  MOV R0, UR9 ;  /* 0x0000000900007c02 */ /* 0x000fee0008000f00 */
.L_x_120:
[----:B--2---:R2:W4:Y:S02]  /*9b00*/  SYNCS.PHASECHK.TRANS64.TRYWAIT P0, [R0+URZ+0xc0], R5 ;  /* 0x0000c005000075a7 */ /* 0x00452400080011ff */
[----:B----4-:R-:W-:Y:S05]  /*9b10*/  @!P0 NANOSLEEP.SYNCS 0x989680 ;  /* 0x009896800000895d */ /* 0x010fea0003900000 */
[----:B------:R-:W4:Y:S02]  /*9b20*/  @!P0 SYNCS.PHASECHK.TRANS64 P0, [R0+URZ+0xc0], R5 ;  /* 0x0000c005000085a7 */ /* 0x000f2400080010ff */
[----:B----4-:R-:W-:Y:S05]  /*9b30*/  @!P0 BRA `(.L_x_120) ;  /* 0xfffffffc00f08947 */ /* 0x010fea000383ffff */
[----:B------:R-:W-:Y:S05]  /*9b40*/  BRA `(.L_x_25) ;  /* 0xffffff8400887947 */ /* 0x000fea000383ffff */
.L_x_30:
[----:B------:R-:W-:-:S07]  /*9b50*/  MOV R0, UR36 ;  /* 0x0000002400007c02 */ /* 0x000fce0008000f00 */
.L_x_121:
[----:B-1----:R1:W2:Y:S02]  /*9b60*/  SYNCS.PHASECHK.TRANS64.TRYWAIT P0, [R0+URZ+0x1b0], R3 ;  /* 0x0001b003000075a7 */ /* 0x0022a400080011ff */
[----:B--2---:R-:W-:Y:S05]  /*9b70*/  @!P0 NANOSLEEP.SYNCS 0x989680 ;  /* 0x009896800000895d */ /* 0x004fea0003900000 */
[----:B------:R-:W2:Y:S02]  /*9b80*/  @!P0 SYNCS.PHASECHK.TRANS64 P0, [R0+URZ+0x1b0], R3 ;  /* 0x0001b003000085a7 */ /* 0x000ea400080010ff */
[----:B--2---:R-:W-:Y:S05]  /*9b90*/  @!P0 BRA `(.L_x_121) ;  /* 0xfffffffc00f08947 */ /* 0x004fea000383ffff */
[----:B------:R-:W-:Y:S05]  /*9ba0*/  BRA `(.L_x_122) ;  /* 0xffffff8800547947 */ /* 0x000fea000383ffff */
.L_x_34:
[----:B------:R-:W-:-:S07]  /*9bb0*/  MOV R0, UR4 ;  /* 0x0000000400007c02 */ /* 0x000fce0008000f00 */
.L_x_123:
[----:B-1----:R1:W2:Y:S02]  /*9bc0*/  SYNCS.PHASECHK.TRANS64.TRYWAIT P0, [R0+URZ], R3 ;  /* 0x00000003000075a7 */ /* 0x0022a400080011ff */
[----:B--2---:R-:W-:Y:S05]  /*9bd0*/  @!P0 NANOSLEEP.SYNCS 0x989680 ;  /* 0x009896800000895d */ /* 0x004fea0003900000 */
[----:B------:R-:W2:Y:S02]  /*9be0*/  @!P0 SYNCS.PHASECHK.TRANS64 P0, [R0+URZ], R3 ;  /* 0x00000003000085a7 */ /* 0x000ea400080010ff */
[----:B--2---:R-:W-:Y:S05]  /*9bf0*/  @!P0 BRA `(.L_x_123) ;  /* 0xfffffffc00f08947 */ /* 0x004fea000383ffff */
[----:B------:R-:W-:Y:S05]  /*9c00*/  BRA `(.L_x_124) ;  /* 0xffffff8c00ec7947 */ /* 0x000fea000383ffff */
.L_x_35:
[----:B------:R-:W-:-:S07]  /*9c10*/  MOV R0, UR5 ;  /* 0x0000000500007c02 */ /* 0x000fce0008000f00 */
.L_x_125:
[----:B-1----:R1:W2:Y:S02]  /*9c20*/  SYNCS.PHASECHK.TRANS64.TRYWAIT P0, [R0+URZ], R3 ;  /* 0x00000003000075a7 */ /* 0x0022a400080011ff */
[----:B--2---:R-:W-:Y:S05]  /*9c30*/  @!P0 NANOSLEEP.SYNCS 0x989680 ;  /* 0x009896800000895d */ /* 0x004fea0003900000 */
[----:B------:R-:W2:Y:S02]  /*9c40*/  @!P0 SYNCS.PHASECHK.TRANS64 P0, [R0+URZ], R3 ;  /* 0x00000003000085a7 */ /* 0x000ea400080010ff */
[----:B--2---:R-:W-:Y:S05]  /*9c50*/  @!P0 BRA `(.L_x_125) ;  /* 0xfffffffc00f08947 */ /* 0x004fea000383ffff */
[----:B------:R-:W-:Y:S05]  /*9c60*/  BRA `(.L_x_126) ;  /* 0xffffff8c00fc7947 */ /* 0x000fea000383ffff */
.L_x_36:
[----:B------:R-:W-:-:S07]  /*9c70*/  MOV R0, UR5 ;  /* 0x0000000500007c02 */ /* 0x000fce0008000f00 */
.L_x_127:
[----:B-1----:R1:W2:Y:S02]  /*9c80*/  SYNCS.PHASECHK.TRANS64.TRYWAIT P0, [R0+URZ], R3 ;  /* 0x00000003000075a7 */ /* 0x0022a400080011ff */
[----:B--2---:R-:W-:Y:S05]  /*9c90*/  @!P0 NANOSLEEP.SYNCS 0x989680 ;  /* 0x009896800000895d */ /* 0x004fea0003900000 */
[----:B------:R-:W2:Y:S02]  /*9ca0*/  @!P0 SYNCS.PHASECHK.TRANS64 P0, [R0+URZ], R3 ;  /* 0x00000003000085a7 */ /* 0x000ea400080010ff */
[----:B--2---:R-:W-:Y:S05]  /*9cb0*/  @!P0 BRA `(.L_x_127) ;  /* 0xfffffffc00f08947 */ /* 0x004fea000383ffff */
[----:B------:R-:W-:Y:S05]  /*9cc0*/  BRA `(.L_x_128) ;  /* 0xffffff90000c7947 */ /* 0x000fea000383ffff */
.L_x_37:
[----:B------:R-:W-:-:S07]  /*9cd0*/  MOV R0, UR5 ;  /* 0x0000000500007c02 */ /* 0x000fce0008000f00 */
.L_x_129:
[----:B-1----:R1:W2:Y:S02]  /*9ce0*/  SYNCS.PHASECHK.TRANS64.TRYWAIT P0, [R0+URZ], R3 ;  /* 0x00000003000075a7 */ /* 0x0022a400080011ff */
[----:B--2---:R-:W-:Y:S05]  /*9cf0*/  @!P0 NANOSLEEP.SYNCS 0x989680 ;  /* 0x009896800000895d */ /* 0x004fea0003900000 */
[----:B------:R-:W2:Y:S02]  /*9d00*/  @!P0 SYNCS.PHASECHK.TRANS64 P0, [R0+URZ], R3 ;  /* 0x00000003000085a7 */ /* 0x000ea400080010ff */
[----:B--2---:R-:W-:Y:S05]  /*9d10*/  @!P0 BRA `(.L_x_129) ;  /* 0xfffffffc00f08947 */ /* 0x004fea000383ffff */
[----:B------:R-:W-:Y:S05]  /*9d20*/  BRA `(.L_x_130) ;  /* 0xffffff90001c7947 */ /* 0x000fea000383ffff */
.L_x_38:
[----:B------:R-:W-:-:S07]  /*9d30*/  MOV R0, UR5 ;  /* 0x0000000500007c02 */ /* 0x000fce0008000f00 */
.L_x_131:
[----:B-1----:R1:W2:Y:S02]  /*9d40*/  SYNCS.PHASECHK.TRANS64.TRYWAIT P0, [R0+URZ], R3 ;  /* 0x00000003000075a7 */ /* 0x0022a400080011ff */
[----:B--2---:R-:W-:Y:S05]  /*9d50*/  @!P0 NANOSLEEP.SYNCS 0x989680 ;  /* 0x009896800000895d */ /* 0x004fea0003900000 */
[----:B------:R-:W2:Y:S02]  /*9d60*/  @!P0 SYNCS.PHASECHK.TRANS64 P0, [R0+URZ], R3 ;  /* 0x00000003000085a7 */ /* 0x000ea400080010ff */
[----:B--2---:R-:W-:Y:S05]  /*9d70*/  @!P0 BRA `(.L_x_131) ;  /* 0xfffffffc00f08947 */ /* 0x004fea000383ffff */
[----:B------:R-:W-:Y:S05]  /*9d80*/  BRA `(.L_x_132) ;  /* 0xffffff90002c7947 */ /* 0x000fea000383ffff */
.L_x_39:
[----:B------:R-:W-:-:S07]  /*9d90*/  MOV R0, UR5 ;  /* 0x0000000500007c02 */ /* 0x000fce0008000f00 */
.L_x_133:
[----:B-1----:R1:W2:Y:S02]  /*9da0*/  SYNCS.PHASECHK.TRANS64.TRYWAIT P0, [R0+URZ], R3 ;  /* 0x00000003000075a7 */ /* 0x0022a400080011ff */
[----:B--2---:R-:W-:Y:S05]  /*9db0*/  @!P0 NANOSLEEP.SYNCS 0x989680 ;  /* 0x009896800000895d */ /* 0x004fea0003900000 */
[----:B------:R-:W2:Y:S02]  /*9dc0*/  @!P0 SYNCS.PHASECHK.TRANS64 P0, [R0+URZ], R3 ;  /* 0x00000003000085a7 */ /* 0x000ea400080010ff */
[----:B--2---:R-:W-:Y:S05]  /*9dd0*/  @!P0 BRA `(.L_x_133) ;  /* 0xfffffffc00f08947 */ /* 0x004fea000383ffff */
[----:B------:R-:W-:Y:S05]  /*9de0*/  BRA `(.L_x_134) ;  /* 0xffffff90003c7947 */ /* 0x000fea000383ffff */
.L_x_40:
[----:B------:R-:W-:-:S07]  /*9df0*/  MOV R0, UR5 ;  /* 0x0000000500007c02 */ /* 0x000fce0008000f00 */
.L_x_135:
[----:B-1----:R1:W2:Y:S02]  /*9e00*/  SYNCS.PHASECHK.TRANS64.TRYWAIT P0, [R0+URZ], R3 ;  /* 0x00000003000075a7 */ /* 0x0022a400080011ff */
[----:B--2---:R-:W-:Y:S05]  /*9e10*/  @!P0 NANOSLEEP.SYNCS 0x989680 ;  /* 0x009896800000895d */ /* 0x004fea0003900000 */
[----:B------:R-:W2:Y:S02]  /*9e20*/  @!P0 SYNCS.PHASECHK.TRANS64 P0, [R0+URZ], R3 ;  /* 0x00000003000085a7 */ /* 0x000ea400080010ff */
[----:B--2---:R-:W-:Y:S05]  /*9e30*/  @!P0 BRA `(.L_x_135) ;  /* 0xfffffffc00f08947 */ /* 0x004fea000383ffff */
[----:B------:R-:W-:Y:S05]  /*9e40*/  BRA `(.L_x_136) ;  /* 0xffffff90004c7947 */ /* 0x000fea000383ffff */
.L_x_41:
[----:B------:R-:W-:-:S07]  /*9e50*/  MOV R0, UR5 ;  /* 0x0000000500007c02 */ /* 0x000fce0008000f00 */
.L_x_137:
[----:B-1----:R1:W2:Y:S02]  /*9e60*/  SYNCS.PHASECHK.TRANS64.TRYWAIT P0, [R0+URZ], R3 ;  /* 0x00000003000075a7 */ /* 0x0022a400080011ff */
[----:B--2---:R-:W-:Y:S05]  /*9e70*/  @!P0 NANOSLEEP.SYNCS 0x989680 ;  /* 0x009896800000895d */ /* 0x004fea0003900000 */
[----:B------:R-:W2:Y:S02]  /*9e80*/  @!P0 SYNCS.PHASECHK.TRANS64 P0, [R0+URZ], R3 ;  /* 0x00000003000085a7 */ /* 0x000ea400080010ff */
[----:B--2---:R-:W-:Y:S05]  /*9e90*/  @!P0 BRA `(.L_x_137) ;  /* 0xfffffffc00f08947 */ /* 0x004fea000383ffff */
[----:B------:R-:W-:Y:S05]  /*9ea0*/  BRA `(.L_x_138) ;  /* 0xffffff90005c7947 */ /* 0x000fea000383ffff */
.L_x_42:
[----:B------:R-:W-:-:S07]  /*9eb0*/  MOV R0, UR5 ;  /* 0x0000000500007c02 */ /* 0x000fce0008000f00 */
.L_x_139:
[----:B-1----:R1:W2:Y:S02]  /*9ec0*/  SYNCS.PHASECHK.TRANS64.TRYWAIT P0, [R0+URZ], R3 ;  /* 0x00000003000075a7 */ /* 0x0022a400080011ff */
[----:B--2---:R-:W-:Y:S05]  /*9ed0*/  @!P0 NANOSLEEP.SYNCS 0x989680 ;  /* 0x009896800000895d */ /* 0x004fea0003900000 */
[----:B------:R-:W2:Y:S02]  /*9ee0*/  @!P0 SYNCS.PHASECHK.TRANS64 P0, [R0+URZ], R3 ;  /* 0x00000003000085a7 */ /* 0x000ea400080010ff */
[----:B--2---:R-:W-:Y:S05]  /*9ef0*/  @!P0 BRA `(.L_x_139) ;  /* 0xfffffffc00f08947 */ /* 0x004fea000383ffff */
[----:B------:R-:W-:Y:S05]  /*9f00*/  BRA `(.L_x_140) ;  /* 0xffffff90006c7947 */ /* 0x000fea000383ffff */
.L_x_43:
[----:B------:R-:W-:-:S07]  /*9f10*/  MOV R0, UR5 ;  /* 0x0000000500007c02 */ /* 0x000fce0008000f00 */
.L_x_141:
[----:B-1----:R1:W2:Y:S02]  /*9f20*/  SYNCS.PHASECHK.TRANS64.TRYWAIT P0, [R0+URZ], R3 ;  /* 0x00000003000075a7 */ /* 0x0022a400080011ff */
[----:B--2---:R-:W-:Y:S05]  /*9f30*/  @!P0 NANOSLEEP.SYNCS 0x989680 ;  /* 0x009896800000895d */ /* 0x004fea0003900000 */
[----:B------:R-:W2:Y:S02]  /*9f40*/  @!P0 SYNCS.PHASECHK.TRANS64 P0, [R0+URZ], R3 ;  /* 0x00000003000085a7 */ /* 0x000ea400080010ff */
[----:B--2---:R-:W-:Y:S05]  /*9f50*/  @!P0 BRA `(.L_x_141) ;  /* 0xfffffffc00f08947 */ /* 0x004fea000383ffff */
[----:B------:R-:W-:Y:S05]  /*9f60*/  BRA `(.L_x_142) ;  /* 0xffffff90007c7947 */ /* 0x000fea000383ffff */
.L_x_44:
[----:B------:R-:W-:-:S07]  /*9f70*/  MOV R0, UR5 ;  /* 0x0000000500007c02 */ /* 0x000fce0008000f00 */
.L_x_143:
[----:B-1----:R1:W2:Y:S02]  /*9f80*/  SYNCS.PHASECHK.TRANS64.TRYWAIT P0, [R0+URZ], R3 ;  /* 0x00000003000075a7 */ /* 0x0022a400080011ff */
[----:B--2---:R-:W-:Y:S05]  /*9f90*/  @!P0 NANOSLEEP.SYNCS 0x989680 ;  /* 0x009896800000895d */ /* 0x004fea0003900000 */
[----:B------:R-:W2:Y:S02]  /*9fa0*/  @!P0 SYNCS.PHASECHK.TRANS64 P0, [R0+URZ], R3 ;  /* 0x00000003000085a7 */ /* 0x000ea400080010ff */
[----:B--2---:R-:W-:Y:S05]  /*9fb0*/  @!P0 BRA `(.L_x_143) ;  /* 0xfffffffc00f08947 */ /* 0x004fea000383ffff */
[----:B------:R-:W-:Y:S05]  /*9fc0*/  BRA `(.L_x_144) ;  /* 0xffffff90008c7947 */ /* 0x000fea000383ffff */
.L_x_45:
[----:B------:R-:W-:-:S07]  /*9fd0*/  MOV R0, UR5 ;  /* 0x0000000500007c02 */ /* 0x000fce0008000f00 */
.L_x_145:
[----:B-1----:R1:W2:Y:S02]  /*9fe0*/  SYNCS.PHASECHK.TRANS64.TRYWAIT P0, [R0+URZ], R3 ;  /* 0x00000003000075a7 */ /* 0x0022a400080011ff */
[----:B--2---:R-:W-:Y:S05]  /*9ff0*/  @!P0 NANOSLEEP.SYNCS 0x989680 ;  /* 0x009896800000895d */ /* 0x004fea0003900000 */
[----:B------:R-:W2:Y:S02]  /*a000*/  @!P0 SYNCS.PHASECHK.TRANS64 P0, [R0+URZ], R3 ;  /* 0x00000003000085a7 */ /* 0x000ea400080010ff */
[----:B--2---:R-:W-:Y:S05]  /*a010*/  @!P0 BRA `(.L_x_145) ;  /* 0xfffffffc00f08947 */ /* 0x004fea000383ffff */
[----:B------:R-:W-:Y:S05]  /*a020*/  BRA `(.L_x_146) ;  /* 0xffffff90009c7947 */ /* 0x000fea000383ffff */
.L_x_46:
[----:B------:R-:W-:-:S07]  /*a030*/  MOV R0, UR5 ;  /* 0x0000000500007c02 */ /* 0x000fce0008000f00 */
.L_x_147:
[----:B-1----:R1:W2:Y:S02]  /*a040*/  SYNCS.PHASECHK.TRANS64.TRYWAIT P0, [R0+URZ], R3 ;  /* 0x00000003000075a7 */ /* 0x0022a400080011ff */
[----:B--2---:R-:W-:Y:S05]  /*a050*/  @!P0 NANOSLEEP.SYNCS 0x989680 ;  /* 0x009896800000895d */ /* 0x004fea0003900000 */
[----:B------:R-:W2:Y:S02]  /*a060*/  @!P0 SYNCS.PHASECHK.TRANS64 P0, [R0+URZ], R3 ;  /* 0x00000003000085a7 */ /* 0x000ea400080010ff */
[----:B--2---:R-:W-:Y:S05]  /*a070*/  @!P0 BRA `(.L_x_147) ;  /* 0xfffffffc00f08947 */ /* 0x004fea000383ffff */
[----:B------:R-:W-:Y:S05]  /*a080*/  BRA `(.L_x_148) ;  /* 0xffffff9000ac7947 */ /* 0x000fea000383ffff */
.L_x_47:
[----:B------:R-:W-:-:S07]  /*a090*/  MOV R0, UR5 ;  /* 0x0000000500007c02 */ /* 0x000fce0008000f00 */
.L_x_149:
[----:B-1----:R1:W2:Y:S02]  /*a0a0*/  SYNCS.PHASECHK.TRANS64.TRYWAIT P0, [R0+URZ], R3 ;  /* 0x00000003000075a7 */ /* 0x0022a400080011ff */
[----:B--2---:R-:W-:Y:S05]  /*a0b0*/  @!P0 NANOSLEEP.SYNCS 0x989680 ;  /* 0x009896800000895d */ /* 0x004fea0003900000 */
[----:B------:R-:W2:Y:S02]  /*a0c0*/  @!P0 SYNCS.PHASECHK.TRANS64 P0, [R0+URZ], R3 ;  /* 0x00000003000085a7 */ /* 0x000ea400080010ff */
[----:B--2---:R-:W-:Y:S05]  /*a0d0*/  @!P0 BRA `(.L_x_149) ;  /* 0xfffffffc00f08947 */ /* 0x004fea000383ffff */
[----:B------:R-:W-:Y:S05]  /*a0e0*/  BRA `(.L_x_150) ;  /* 0xffffff9000bc7947 */ /* 0x000fea000383ffff */
.L_x_48:
[----:B------:R-:W-:-:S07]  /*a0f0*/  MOV R0, UR5 ;  /* 0x0000000500007c02 */ /* 0x000fce0008000f00 */
.L_x_151:
[----:B-1----:R1:W2:Y:S02]  /*a100*/  SYNCS.PHASECHK.TRANS64.TRYWAIT P0, [R0+URZ], R3 ;  /* 0x00000003000075a7 */ /* 0x0022a400080011ff */
[----:B--2---:R-:W-:Y:S05]  /*a110*/  @!P0 NANOSLEEP.SYNCS 0x989680 ;  /* 0x009896800000895d */ /* 0x004fea0003900000 */
[----:B------:R-:W2:Y:S02]  /*a120*/  @!P0 SYNCS.PHASECHK.TRANS64 P0, [R0+URZ], R3 ;  /* 0x00000003000085a7 */ /* 0x000ea400080010ff */
[----:B--2---:R-:W-:Y:S05]  /*a130*/  @!P0 BRA `(.L_x_151) ;  /* 0xfffffffc00f08947 */ /* 0x004fea000383ffff */
[----:B------:R-:W-:Y:S05]  /*a140*/  BRA `(.L_x_152) ;  /* 0xffffff9000cc7947 */ /* 0x000fea000383ffff */
.L_x_49:
[----:B------:R-:W-:-:S07]  /*a150*/  MOV R0, UR5 ;  /* 0x0000000500007c02 */ /* 0x000fce0008000f00 */
.L_x_153:
[----:B-1----:R1:W2:Y:S02]  /*a160*/  SYNCS.PHASECHK.TRANS64.TRYWAIT P0, [R0+URZ], R3 ;  /* 0x00000003000075a7 */ /* 0x0022a400080011ff */
[----:B--2---:R-:W-:Y:S05]  /*a170*/  @!P0 NANOSLEEP.SYNCS 0x989680 ;  /* 0x009896800000895d */ /* 0x004fea0003900000 */
[----:B------:R-:W2:Y:S02]  /*a180*/  @!P0 SYNCS.PHASECHK.TRANS64 P0, [R0+URZ], R3 ;  /* 0x00000003000085a7 */ /* 0x000ea400080010ff */
[----:B--2---:R-:W-:Y:S05]  /*a190*/  @!P0 BRA `(.L_x_153) ;  /* 0xfffffffc00f08947 */ /* 0x004fea000383ffff */
[----:B------:R-:W-:Y:S05]  /*a1a0*/  BRA `(.L_x_154) ;  /* 0xffffff9000dc7947 */ /* 0x000fea000383ffff */
.L_x_50:
[----:B------:R-:W-:-:S07]  /*a1b0*/  MOV R0, UR5 ;  /* 0x0000000500007c02 */ /* 0x000fce0008000f00 */
.L_x_155:
[----:B-1----:R1:W2:Y:S02]  /*a1c0*/  SYNCS.PHASECHK.TRANS64.TRYWAIT P0, [R0+URZ], R3 ;  /* 0x00000003000075a7 */ /* 0x0022a400080011ff */
[----:B--2---:R-:W-:Y:S05]  /*a1d0*/  @!P0 NANOSLEEP.SYNCS 0x989680 ;  /* 0x009896800000895d */ /* 0x004fea0003900000 */
[----:B------:R-:W2:Y:S02]  /*a1e0*/  @!P0 SYNCS.PHASECHK.TRANS64 P0, [R0+URZ], R3 ;  /* 0x00000003000085a7 */ /* 0x000ea400080010ff */
[----:B--2---:R-:W-:Y:S05]  /*a1f0*/  @!P0 BRA `(.L_x_155) ;  /* 0xfffffffc00f08947 */ /* 0x004fea000383ffff */
[----:B------:R-:W-:Y:S05]  /*a200*/  BRA `(.L_x_156) ;  /* 0xffffff9000ec7947 */ /* 0x000fea000383ffff */
.L_x_51:
[----:B------:R-:W-:-:S07]  /*a210*/  MOV R0, UR5 ;  /* 0x0000000500007c02 */ /* 0x000fce0008000f00 */
.L_x_157:
[----:B-1----:R1:W2:Y:S02]  /*a220*/  SYNCS.PHASECHK.TRANS64.TRYWAIT P0, [R0+URZ], R3 ;  /* 0x00000003000075a7 */ /* 0x0022a400080011ff */
[----:B--2---:R-:W-:Y:S05]  /*a230*/  @!P0 NANOSLEEP.SYNCS 0x989680 ;  /* 0x009896800000895d */ /* 0x004fea0003900000 */
[----:B------:R-:W2:Y:S02]  /*a240*/  @!P0 SYNCS.PHASECHK.TRANS64 P0, [R0+URZ], R3 ;  /* 0x00000003000085a7 */ /* 0x000ea400080010ff */
[----:B--2---:R-:W-:Y:S05]  /*a250*/  @!P0 BRA `(.L_x_157) ;  /* 0xfffffffc00f08947 */ /* 0x004fea000383ffff */
[----:B------:R-:W-:Y:S05]  /*a260*/  BRA `(.L_x_158) ;  /* 0xffffff9000fc7947 */ /* 0x000fea000383ffff */
.L_x_52:
[----:B------:R-:W-:-:S07]  /*a270*/  MOV R0, UR5 ;  /* 0x0000000500007c02 */ /* 0x000fce0008000f00 */
.L_x_159:
[----:B-1----:R1:W2:Y:S02]  /*a280*/  SYNCS.PHASECHK.TRANS64.TRYWAIT P0, [R0+URZ], R3 ;  /* 0x00000003000075a7 */ /* 0x0022a400080011ff */
[----:B--2---:R-:W-:Y:S05]  /*a290*/  @!P0 NANOSLEEP.SYNCS 0x989680 ;  /* 0x009896800000895d */ /* 0x004fea0003900000 */
[----:B------:R-:W2:Y:S02]  /*a2a0*/  @!P0 SYNCS.PHASECHK.TRANS64 P0, [R0+URZ], R3 ;  /* 0x00000003000085a7 */ /* 0x000ea400080010ff */
[----:B--2---:R-:W-:Y:S05]  /*a2b0*/  @!P0 BRA `(.L_x_159) ;  /* 0xfffffffc00f08947 */ /* 0x004fea000383ffff */
[----:B------:R-:W-:Y:S05]  /*a2c0*/  BRA `(.L_x_160) ;  /* 0xffffff94000c7947 */ /* 0x000fea000383ffff */
.L_x_53:
[----:B------:R-:W-:-:S07]  /*a2d0*/  MOV R0, UR5 ;  /* 0x0000000500007c02 */ /* 0x000fce0008000f00 */
.L_x_161:
[----:B-1----:R1:W2:Y:S02]  /*a2e0*/  SYNCS.PHASECHK.TRANS64.TRYWAIT P0, [R0+URZ], R3 ;  /* 0x00000003000075a7 */ /* 0x0022a400080011ff */
[----:B--2---:R-:W-:Y:S05]  /*a2f0*/  @!P0 NANOSLEEP.SYNCS 0x989680 ;  /* 0x009896800000895d */ /* 0x004fea0003900000 */
[----:B------:R-:W2:Y:S02]  /*a300*/  @!P0 SYNCS.PHASECHK.TRANS64 P0, [R0+URZ], R3 ;  /* 0x00000003000085a7 */ /* 0x000ea400080010ff */
[----:B--2---:R-:W-:Y:S05]  /*a310*/  @!P0 BRA `(.L_x_161) ;  /* 0xfffffffc00f08947 */ /* 0x004fea000383ffff */
[----:B------:R-:W-:Y:S05]  /*a320*/  BRA `(.L_x_162) ;  /* 0xffffff94001c7947 */ /* 0x000fea000383ffff */
.L_x_54:
[----:B------:R-:W-:-:S07]  /*a330*/  MOV R0, UR5 ;  /* 0x0000000500007c02 */ /* 0x000fce0008000f00 */
.L_x_163:
[----:B-1----:R1:W2:Y:S02]  /*a340*/  SYNCS.PHASECHK.TRANS64.TRYWAIT P0, [R0+URZ], R3 ;  /* 0x00000003000075a7 */ /* 0x0022a400080011ff */
[----:B--2---:R-:W-:Y:S05]  /*a350*/  @!P0 NANOSLEEP.SYNCS 0x989680 ;  /* 0x009896800000895d */ /* 0x004fea0003900000 */
[----:B------:R-:W2:Y:S02]  /*a360*/  @!P0 SYNCS.PHASECHK.TRANS64 P0, [R0+URZ], R3 ;  /* 0x00000003000085a7 */ /* 0x000ea400080010ff */
[----:B--2---:R-:W-:Y:S05]  /*a370*/  @!P0 BRA `(.L_x_163) ;  /* 0xfffffffc00f08947 */ /* 0x004fea000383ffff */
[----:B------:R-:W-:Y:S05]  /*a380*/  BRA `(.L_x_164) ;  /* 0xffffff94002c7947 */ /* 0x000fea000383ffff */
.L_x_55:
[----:B------:R-:W-:-:S07]  /*a390*/  MOV R0, UR5 ;  /* 0x0000000500007c02 */ /* 0x000fce0008000f00 */
.L_x_165:
[----:B-1----:R1:W2:Y:S02]  /*a3a0*/  SYNCS.PHASECHK.TRANS64.TRYWAIT P0, [R0+URZ], R3 ;  /* 0x00000003000075a7 */ /* 0x0022a400080011ff */
[----:B--2---:R-:W-:Y:S05]  /*a3b0*/  @!P0 NANOSLEEP.SYNCS 0x989680 ;  /* 0x009896800000895d */ /* 0x004fea0003900000 */
[----:B------:R-:W2:Y:S02]  /*a3c0*/  @!P0 SYNCS.PHASECHK.TRANS64 P0, [R0+URZ], R3 ;  /* 0x00000003000085a7 */ /* 0x000ea400080010ff */
[----:B--2---:R-:W-:Y:S05]  /*a3d0*/  @!P0 BRA `(.L_x_165) ;  /* 0xfffffffc00f08947 */ /* 0x004fea000383ffff */
[----:B------:R-:W-:Y:S05]  /*a3e0*/  BRA `(.L_x_166) ;  /* 0xffffff94003c7947 */ /* 0x000fea000383ffff */
.L_x_56:
[----:B------:R-:W-:-:S07]  /*a3f0*/  MOV R0, UR5 ;  /* 0x0000000500007c02 */ /* 0x000fce0008000f00 */
.L_x_167:
[----:B-1----:R1:W2:Y:S02]  /*a400*/  SYNCS.PHASECHK.TRANS64.TRYWAIT P0, [R0+URZ], R3 ;  /* 0x00000003000075a7 */ /* 0x0022a400080011ff */
[----:B--2---:R-:W-:Y:S05]  /*a410*/  @!P0 NANOSLEEP.SYNCS 0x989680 ;  /* 0x009896800000895d */ /* 0x004fea0003900000 */
[----:B------:R-:W2:Y:S02]  /*a420*/  @!P0 SYNCS.PHASECHK.TRANS64 P0, [R0+URZ], R3 ;  /* 0x00000003000085a7 */ /* 0x000ea400080010ff */
[----:B--2---:R-:W-:Y:S05]  /*a430*/  @!P0 BRA `(.L_x_167) ;  /* 0xfffffffc00f08947 */ /* 0x004fea000383ffff */
[----:B------:R-:W-:Y:S05]  /*a440*/  BRA `(.L_x_168) ;  /* 0xffffff94004c7947 */ /* 0x000fea000383ffff */
.L_x_59:
[----:B------:R-:W-:-:S07]  /*a450*/  MOV R4, UR4 ;  /* 0x0000000400047c02 */ /* 0x000fce0008000f00 */
.L_x_169:
[----:B--2---:R2:W3:Y:S02]  /*a460*/  SYNCS.PHASECHK.TRANS64.TRYWAIT P1, [R4+URZ+0x1b8], R7 ;  /* 0x0001b807040075a7 */ /* 0x0044e400080211ff */
[----:B---3--:R-:W-:Y:S05]  /*a470*/  @!P1 NANOSLEEP.SYNCS 0x989680 ;  /* 0x009896800000995d */ /* 0x008fea0003900000 */
[----:B------:R-:W3:Y:S02]  /*a480*/  @!P1 SYNCS.PHASECHK.TRANS64 P1, [R4+URZ+0x1b8], R7 ;  /* 0x0001b807040095a7 */ /* 0x000ee400080210ff */
[----:B---3--:R-:W-:Y:S05]  /*a490*/  @!P1 BRA `(.L_x_169) ;  /* 0xfffffffc00f09947 */ /* 0x008fea000383ffff */
[----:B------:R-:W-:Y:S05]  /*a4a0*/  BRA `(.L_x_170) ;  /* 0xffffff9400bc7947 */ /* 0x000fea000383ffff */
.L_x_60:
[----:B--2---:R-:W-:-:S07]  /*a4b0*/  MOV R4, UR4 ;  /* 0x0000000400047c02 */ /* 0x004fce0008000f00 */
.L_x_171:
[----:B--2---:R2:W3:Y:S02]  /*a4c0*/  SYNCS.PHASECHK.TRANS64.TRYWAIT P1, [R4+URZ+0x1b0], R5 ;  /* 0x0001b005040075a7 */ /* 0x0044e400080211ff */
[----:B---3--:R-:W-:Y:S05]  /*a4d0*/  @!P1 NANOSLEEP.SYNCS 0x989680 ;  /* 0x009896800000995d */ /* 0x008fea0003900000 */
[----:B------:R-:W3:Y:S02]  /*a4e0*/  @!P1 SYNCS.PHASECHK.TRANS64 P1, [R4+URZ+0x1b0], R5 ;  /* 0x0001b005040095a7 */ /* 0x000ee400080210ff */
[----:B---3--:R-:W-:Y:S05]  /*a4f0*/  @!P1 BRA `(.L_x_171) ;  /* 0xfffffffc00f09947 */ /* 0x008fea000383ffff */
[----:B------:R-:W-:Y:S05]  /*a500*/  BRA `(.L_x_172) ;  /* 0xffffff9400c47947 */ /* 0x000fea000383ffff */
.L_x_68:
[----:B------:R-:W-:-:S07]  /*a510*/  MOV R0, UR14 ;  /* 0x0000000e00007c02 */ /* 0x000fce0008000f00 */
.L_x_173:
[----:B-1----:R1:W2:Y:S02]  /*a520*/  SYNCS.PHASECHK.TRANS64.TRYWAIT P0, [R0+URZ+0x1b0], R5 ;  /* 0x0001b005000075a7 */ /* 0x0022a400080011ff */
[----:B--2---:R-:W-:Y:S05]  /*a530*/  @!P0 NANOSLEEP.SYNCS 0x989680 ;  /* 0x009896800000895d */ /* 0x004fea0003900000 */
[----:B------:R-:W2:Y:S02]  /*a540*/  @!P0 SYNCS.PHASECHK.TRANS64 P0, [R0+URZ+0x1b0], R5 ;  /* 0x0001b005000085a7 */ /* 0x000ea400080010ff */
[----:B--2---:R-:W-:Y:S05]  /*a550*/  @!P0 BRA `(.L_x_173) ;  /* 0xfffffffc00f08947 */ /* 0x004fea000383ffff */
[----:B------:R-:W-:Y:S05]  /*a560*/  BRA `(.L_x_174) ;  /* 0xffffff9c00347947 */ /* 0x000fea000383ffff */
.L_x_69:
[----:B------:R-:W-:-:S07]  /*a570*/  MOV R5, UR18 ;  /* 0x0000001200057c02 */ /* 0x000fce0008000f00 */
.L_x_175:
[----:B-1----:R1:W2:Y:S02]  /*a580*/  SYNCS.PHASECHK.TRANS64.TRYWAIT P0, [R5+URZ+0x1d0], R0 ;  /* 0x0001d000050075a7 */ /* 0x0022a400080011ff */
[----:B--2---:R-:W-:Y:S05]  /*a590*/  @!P0 NANOSLEEP.SYNCS 0x989680 ;  /* 0x009896800000895d */ /* 0x004fea0003900000 */
[----:B------:R-:W2:Y:S02]  /*a5a0*/  @!P0 SYNCS.PHASECHK.TRANS64 P0, [R5+URZ+0x1d0], R0 ;  /* 0x0001d000050085a7 */ /* 0x000ea400080010ff */
[----:B--2---:R-:W-:Y:S05]  /*a5b0*/  @!P0 BRA `(.L_x_175) ;  /* 0xfffffffc00f08947 */ /* 0x004fea000383ffff */
[----:B------:R-:W-:Y:S05]  /*a5c0*/  BRA `(.L_x_176) ;  /* 0xffffff9c00507947 */ /* 0x000fea000383ffff */
.L_x_72:
[----:B-1----:R-:W-:Y:S07]  /*a5d0*/  MOV R0, UR11 ;  /* 0x0000000b00007c02 */ /* 0x002fee0008000f00 */
.L_x_177:
[----:B-1----:R1:W2:Y:S02]  /*a5e0*/  SYNCS.PHASECHK.TRANS64.TRYWAIT P0, [R0+URZ], R5 ;  /* 0x00000005000075a7 */ /* 0x0022a400080011ff */
[----:B--2---:R-:W-:Y:S05]  /*a5f0*/  @!P0 NANOSLEEP.SYNCS 0x989680 ;  /* 0x009896800000895d */ /* 0x004fea0003900000 */
[----:B------:R-:W2:Y:S02]  /*a600*/  @!P0 SYNCS.PHASECHK.TRANS64 P0, [R0+URZ], R5 ;  /* 0x00000005000085a7 */ /* 0x000ea400080010ff */
[----:B--2---:R-:W-:Y:S05]  /*a610*/  @!P0 BRA `(.L_x_177) ;  /* 0xfffffffc00f08947 */ /* 0x004fea000383ffff */
[----:B------:R-:W-:Y:S05]  /*a620*/  BRA `(.L_x_71) ;  /* 0xffffff9c00747947 */ /* 0x000fea000383ffff */
.L_x_75:
[----:B------:R-:W-:-:S07]  /*a630*/  MOV R0, UR4 ;  /* 0x0000000400007c02 */ /* 0x000fce0008000f00 */
.L_x_178:
[----:B-1----:R1:W3:Y:S02]  /*a640*/  SYNCS.PHASECHK.TRANS64.TRYWAIT P0, [R0+URZ], R3 ;  /* 0x00000003000075a7 */ /* 0x0022e400080011ff */
[----:B---3--:R-:W-:Y:S05]  /*a650*/  @!P0 NANOSLEEP.SYNCS 0x989680 ;  /* 0x009896800000895d */ /* 0x008fea0003900000 */
[----:B------:R-:W3:Y:S02]  /*a660*/  @!P0 SYNCS.PHASECHK.TRANS64 P0, [R0+URZ], R3 ;  /* 0x00000003000085a7 */ /* 0x000ee400080010ff */
[----:B---3--:R-:W-:Y:S05]  /*a670*/  @!P0 BRA `(.L_x_178) ;  /* 0xfffffffc00f08947 */ /* 0x008fea000383ffff */
[----:B------:R-:W-:Y:S05]  /*a680*/  BRA `(.L_x_179) ;  /* 0xffffffa000207947 */ /* 0x000fea000383ffff */
.L_x_76:
[----:B------:R-:W-:-:S07]  /*a690*/  MOV R0, UR4 ;  /* 0x0000000400007c02 */ /* 0x000fce0008000f00 */
.L_x_180:
[----:B-1----:R1:W2:Y:S02]  /*a6a0*/  SYNCS.PHASECHK.TRANS64.TRYWAIT P0, [R0+URZ], R3 ;  /* 0x00000003000075a7 */ /* 0x0022a400080011ff */
[----:B--2---:R-:W-:Y:S05]  /*a6b0*/  @!P0 NANOSLEEP.SYNCS 0x989680 ;  /* 0x009896800000895d */ /* 0x004fea0003900000 */
[----:B------:R-:W2:Y:S02]  /*a6c0*/  @!P0 SYNCS.PHASECHK.TRANS64 P0, [R0+URZ], R3 ;  /* 0x00000003000085a7 */ /* 0x000ea400080010ff */
[----:B--2---:R-:W-:Y:S05]  /*a6d0*/  @!P0 BRA `(.L_x_180) ;  /* 0xfffffffc00f08947 */ /* 0x004fea000383ffff */
[----:B------:R-:W-:Y:S05]  /*a6e0*/  BRA `(.L_x_181) ;  /* 0xffffffa0002c7947 */ /* 0x000fea000383ffff */
.L_x_81:
[----:B------:R-:W-:Y:S07]  /*a6f0*/  MOV R0, UR22 ;  /* 0x0000001600007c02 */ /* 0x000fee0008000f00 */
.L_x_182:
[----:B-1----:R1:W3:Y:S02]  /*a700*/  SYNCS.PHASECHK.TRANS64.TRYWAIT P0, [R0+URZ+0x1b0], R5 ;  /* 0x0001b005000075a7 */ /* 0x0022e400080011ff */
[----:B---3--:R-:W-:Y:S05]  /*a710*/  @!P0 NANOSLEEP.SYNCS 0x989680 ;  /* 0x009896800000895d */ /* 0x008fea0003900000 */
[----:B------:R-:W3:Y:S02]  /*a720*/  @!P0 SYNCS.PHASECHK.TRANS64 P0, [R0+URZ+0x1b0], R5 ;  /* 0x0001b005000085a7 */ /* 0x000ee400080010ff */
[----:B---3--:R-:W-:Y:S05]  /*a730*/  @!P0 BRA `(.L_x_182) ;  /* 0xfffffffc00f08947 */ /* 0x008fea000383ffff */
[----:B------:R-:W-:Y:S05]  /*a740*/  BRA `(.L_x_183) ;  /* 0xffffffa400787947 */ /* 0x000fea000383ffff */
.L_x_84:
[----:B------:R-:W-:Y:S07]  /*a750*/  MOV R0, UR22 ;  /* 0x0000001600007c02 */ /* 0x000fee0008000f00 */
.L_x_184:
[----:B-1----:R1:W3:Y:S02]  /*a760*/  SYNCS.PHASECHK.TRANS64.TRYWAIT P2, [R0+URZ+0x1a8], R11 ;  /* 0x0001a80b000075a7 */ /* 0x0022e400080411ff */
[----:B---3--:R-:W-:Y:S05]  /*a770*/  @!P2 NANOSLEEP.SYNCS 0x989680 ;  /* 0x009896800000a95d */ /* 0x008fea0003900000 */
[----:B------:R-:W3:Y:S02]  /*a780*/  @!P2 SYNCS.PHASECHK.TRANS64 P2, [R0+URZ+0x1a8], R11 ;  /* 0x0001a80b0000a5a7 */ /* 0x000ee400080410ff */
[----:B---3--:R-:W-:Y:S05]  /*a790*/  @!P2 BRA `(.L_x_184) ;  /* 0xfffffffc00f0a947 */ /* 0x008fea000383ffff */
[----:B------:R-:W-:Y:S05]  /*a7a0*/  BRA `(.L_x_83) ;  /* 0xffffffa800dc7947 */ /* 0x000fea000383ffff */
.L_x_87:
[----:B------:R-:W-:Y:S07]  /*a7b0*/  MOV R2, UR22 ;  /* 0x0000001600027c02 */ /* 0x000fee0008000f00 */
.L_x_185:
[----:B-1----:R1:W3:Y:S02]  /*a7c0*/  SYNCS.PHASECHK.TRANS64.TRYWAIT P1, [R2+URZ+0x190], R9 ;  /* 0x00019009020075a7 */ /* 0x0022e400080211ff */
[----:B---3--:R-:W-:Y:S05]  /*a7d0*/  @!P1 NANOSLEEP.SYNCS 0x989680 ;  /* 0x009896800000995d */ /* 0x008fea0003900000 */
[----:B------:R-:W3:Y:S02]  /*a7e0*/  @!P1 SYNCS.PHASECHK.TRANS64 P1, [R2+URZ+0x190], R9 ;  /* 0x00019009020095a7 */ /* 0x000ee400080210ff */
[----:B---3--:R-:W-:Y:S05]  /*a7f0*/  @!P1 BRA `(.L_x_185) ;  /* 0xfffffffc00f09947 */ /* 0x008fea000383ffff */
[----:B------:R-:W-:Y:S05]  /*a800*/  BRA `(.L_x_186) ;  /* 0xffffffac00907947 */ /* 0x000fea000383ffff */
.L_x_88:
[----:B------:R-:W-:Y:S07]  /*a810*/  MOV R0, UR22 ;  /* 0x0000001600007c02 */ /* 0x000fee0008000f00 */
.L_x_187:
[----:B-1----:R1:W3:Y:S02]  /*a820*/  SYNCS.PHASECHK.TRANS64.TRYWAIT P0, [R0+URZ+0x198], R9 ;  /* 0x00019809000075a7 */ /* 0x0022e400080011ff */
[----:B---3--:R-:W-:Y:S05]  /*a830*/  @!P0 NANOSLEEP.SYNCS 0x989680 ;  /* 0x009896800000895d */ /* 0x008fea0003900000 */
[----:B------:R-:W3:Y:S02]  /*a840*/  @!P0 SYNCS.PHASECHK.TRANS64 P0, [R0+URZ+0x198], R9 ;  /* 0x00019809000085a7 */ /* 0x000ee400080010ff */
[----:B---3--:R-:W-:Y:S05]  /*a850*/  @!P0 BRA `(.L_x_187) ;  /* 0xfffffffc00f08947 */ /* 0x008fea000383ffff */
[----:B------:R-:W-:Y:S05]  /*a860*/  BRA `(.L_x_188) ;  /* 0xffffffac00d87947 */ /* 0x000fea000383ffff */
.L_x_90:
[----:B------:R-:W-:-:S07]  /*a870*/  MOV R0, UR22 ;  /* 0x0000001600007c02 */ /* 0x000fce0008000f00 */
.L_x_189:
[----:B-1----:R1:W3:Y:S02]  /*a880*/  SYNCS.PHASECHK.TRANS64.TRYWAIT P0, [R0+URZ+0x190], R3 ;  /* 0x00019003000075a7 */ /* 0x0022e400080011ff */
[----:B---3--:R-:W-:Y:S05]  /*a890*/  @!P0 NANOSLEEP.SYNCS 0x989680 ;  /* 0x009896800000895d */ /* 0x008fea0003900000 */
[----:B------:R-:W3:Y:S02]  /*a8a0*/  @!P0 SYNCS.PHASECHK.TRANS64 P0, [R0+URZ+0x190], R3 ;  /* 0x00019003000085a7 */ /* 0x000ee400080010ff */
[----:B---3--:R-:W-:Y:S05]  /*a8b0*/  @!P0 BRA `(.L_x_189) ;  /* 0xfffffffc00f08947 */ /* 0x008fea000383ffff */
[----:B------:R-:W-:Y:S05]  /*a8c0*/  BRA `(.L_x_190) ;  /* 0xffffffb0003c7947 */ /* 0x000fea000383ffff */
.L_x_92:
[----:B------:R-:W-:Y:S07]  /*a8d0*/  MOV R0, UR49 ;  /* 0x0000003100007c02 */ /* 0x000fee0008000f00 */
.L_x_191:
[----:B-1----:R1:W2:Y:S02]  /*a8e0*/  SYNCS.PHASECHK.TRANS64.TRYWAIT P0, [R0+URZ+0x1b0], R3 ;  /* 0x0001b003000075a7 */ /* 0x0022a400080011ff */
[----:B--2---:R-:W-:Y:S05]  /*a8f0*/  @!P0 NANOSLEEP.SYNCS 0x989680 ;  /* 0x009896800000895d */ /* 0x004fea0003900000 */
[----:B------:R-:W2:Y:S02]  /*a900*/  @!P0 SYNCS.PHASECHK.TRANS64 P0, [R0+URZ+0x1b0], R3 ;  /* 0x0001b003000085a7 */ /* 0x000ea400080010ff */
[----:B--2---:R-:W-:Y:S05]  /*a910*/  @!P0 BRA `(.L_x_191) ;  /* 0xfffffffc00f08947 */ /* 0x004fea000383ffff */
[----:B------:R-:W-:Y:S05]  /*a920*/  BRA `(.L_x_192) ;  /* 0xffffffb400287947 */ /* 0x000fea000383ffff */
.L_x_103:
[----:B--2---:R2:W3:Y:S02]  /*a930*/  SYNCS.PHASECHK.TRANS64.TRYWAIT P1, [R0+URZ+0x180], R3 ;  /* 0x00018003000075a7 */ /* 0x0044e400080211ff */
[----:B---3--:R-:W-:Y:S05]  /*a940*/  @!P1 NANOSLEEP.SYNCS 0x989680 ;  /* 0x009896800000995d */ /* 0x008fea0003900000 */
[----:B------:R-:W3:Y:S02]  /*a950*/  @!P1 SYNCS.PHASECHK.TRANS64 P1, [R0+URZ+0x180], R3 ;  /* 0x00018003000095a7 */ /* 0x000ee400080210ff */
[----:B---3--:R-:W-:Y:S05]  /*a960*/  @!P1 BRA `(.L_x_103) ;  /* 0xfffffffc00f09947 */ /* 0x008fea000383ffff */
[----:B------:R-:W-:Y:S05]  /*a970*/  BRA `(.L_x_102) ;  /* 0xffffffc400347947 */ /* 0x000fea000383ffff */
.L_x_105:
[----:B------:R1:W1:Y:S02]  /*a980*/  SYNCS.PHASECHK.TRANS64.TRYWAIT P0, [R197+URZ+0x1c0], R4 ;  /* 0x0001c004c50075a7 */ /* 0x00026400080011ff */
[----:B-1----:R-:W-:Y:S05]  /*a990*/  @!P0 NANOSLEEP.SYNCS 0x989680 ;  /* 0x009896800000895d */ /* 0x002fea0003900000 */
[----:B------:R-:W1:Y:S02]  /*a9a0*/  @!P0 SYNCS.PHASECHK.TRANS64 P0, [R197+URZ+0x1c0], R4 ;  /* 0x0001c004c50085a7 */ /* 0x000e6400080010ff */
[----:B-1----:R-:W-:Y:S05]  /*a9b0*/  @!P0 BRA `(.L_x_105) ;  /* 0xfffffffc00f08947 */ /* 0x002fea000383ffff */
[----:B------:R-:W-:Y:S05]  /*a9c0*/  BRA `(.L_x_104) ;  /* 0xffffffc4008c7947 */ /* 0x000fea000383ffff */
.L_x_114:
[----:B---3--:R3:W4:Y:S02]  /*a9d0*/  SYNCS.PHASECHK.TRANS64.TRYWAIT P0, [R207+URZ+0x180], R2 ;  /* 0x00018002cf0075a7 */ /* 0x00872400080011ff */
[----:B----4-:R-:W-:Y:S05]  /*a9e0*/  @!P0 NANOSLEEP.SYNCS 0x989680 ;  /* 0x009896800000895d */ /* 0x010fea0003900000 */
[----:B------:R-:W4:Y:S02]  /*a9f0*/  @!P0 SYNCS.PHASECHK.TRANS64 P0, [R207+URZ+0x180], R2 ;  /* 0x00018002cf0085a7 */ /* 0x000f2400080010ff */
[----:B----4-:R-:W-:Y:S05]  /*aa00*/  @!P0 BRA `(.L_x_114) ;  /* 0xfffffffc00f08947 */ /* 0x010fea000383ffff */
[----:B------:R-:W-:Y:S05]  /*aa10*/  BRA `(.L_x_113) ;  /* 0xffffffd800a87947 */ /* 0x000fea000383ffff */
        .weak           $__internal_0_$__cuda_sm10x_tcgen05_guardrail_trap_col_being_dealloced_not_returned_by_alloc
        .type           $__internal_0_$__cuda_sm10x_tcgen05_guardrail_trap_col_being_dealloced_not_returned_by_alloc,@function
        .size           $__internal_0_$__cuda_sm10x_tcgen05_guardrail_trap_col_being_dealloced_not_returned_by_alloc,($__internal_1_$__cuda_sm10x_tcgen05_guardrail_trap_phase_invalid_during_alloc - $__internal_0_$__cuda_sm10x_tcgen05_guardrail_trap_col_being_dealloced_not_returned_by_alloc)
$__internal_0_$__cuda_sm10x_tcgen05_guardrail_trap_col_being_dealloced_not_returned_by_alloc:
[----:B------:R-:W-:Y:S05]  /*aa20*/  BPT.TRAP 0x1 ;  /* 0x000000040000795c */ /* 0x000fea0000300000 */
[----:B------:R-:W-:-:S04]  /*aa30*/  HFMA2 R3, -RZ, RZ, 0, 0 ;  /* 0x00000000ff037431 */ /* 0x000fc800000001ff */
[----:B------:R-:W-:Y:S05]  /*aa40*/  RET.REL.NODEC R2 `(_ZN7cutlass13device_kernelINS_4conv6kernel13ConvUniversalINS1_16ConvProblemShapeILNS1_8OperatorE1ELi3EEENS1_10collective14CollectiveConvINS1_47MainloopSm100TmaUmmaWarpSpecializedImplicitGemmILS5_1ELi24ELi3ELi1ELi2EN4cute5tupleIJNSA_1CILi1EEESD_SD_EEEEENSB_IJNSC_ILi128EEESG_NSB_IJNSC_ILi32EEEEEEEEENS_12float_e4m3_tESK_NSA_8TiledMMAINSA_8MMA_AtomIJNSA_10MMA_TraitsINSA_19SM100_MMA_F8F6F4_SSEJSK_SK_fSG_SG_NSA_17integral_constantINSA_4UMMA5MajorELSR_0EEENSP_ISR_LSR_1EEENSP_INSQ_7ScaleInELSU_0EEESV_EEEEEENSA_6LayoutISE_NSB_IJNSC_ILi0EEESZ_SZ_EEEEENSB_IJNSA_10UnderscoreES12_S12_EEEEENS7_6detail27Sm100ImplicitGemmTileTraitsINSA_20SM90_TMA_LOAD_IM2COLENSA_14ComposedLayoutINSA_7SwizzleILi1ELi4ELi3EEENSA_18smem_ptr_flag_bitsILi8EEENSY_INSB_IJNSC_ILi8EEESH_EEENSB_IJSH_SD_EEEEEEEvEENS16_INSA_13SM90_TMA_LOADENS18_INS19_ILi3ELi4ELi3EEES1C_NSY_INSB_IJSG_S1D_EEENSB_IJSD_SG_EEEEEEEvEEEENS_8epilogue10collective18CollectiveEpilogueINS1R_23Sm100TmaWarpSpecializedILi2ELi2ELi64ELb0ELb0EEEJSJ_NSB_IJNSY_ISG_SD_EENSY_INSC_ILi64EEESD_EEEEESK_NSB_IJNSB_IJllllEEESD_SZ_EEESK_S21_NS1R_6fusion15FusionCallbacksIS1V_NS22_17LinearCombinationISK_fSK_fLNS_15FloatRoundStyleE2EEESJ_S1Z_JEEENSA_5SM1004TMEM4LOAD26SM100_TMEM_LOAD_32dp32b64xES17_NS18_INS19_ILi2ELi4ELi3EEES1C_NSY_INSB_IJS1D_S1X_EEENSB_IJS1X_SD_EEEEEEENSA_39AutoVectorizingCopyWithAssumedAlignmentILi128EEENSA_21SM90_TMA_STORE_IM2COLES2G_S2I_S2I_EEEvvEEEEvNT_6ParamsE) ;  /* 0xffffff54026c7950 */ /* 0x000fea0003c3ffff */
        .weak           $__internal_1_$__cuda_sm10x_tcgen05_guardrail_trap_phase_invalid_during_alloc
        .type           $__internal_1_$__cuda_sm10x_tcgen05_guardrail_trap_phase_invalid_during_alloc,@function
        .size           $__internal_1_$__cuda_sm10x_tcgen05_guardrail_trap_phase_invalid_during_alloc,($__internal_2_$__cuda_sm10x_tcgen05_guardrail_trap_unallocated_columns_being_dealloced - $__internal_1_$__cuda_sm10x_tcgen05_guardrail_trap_phase_invalid_during_alloc)
$__internal_1_$__cuda_sm10x_tcgen05_guardrail_trap_phase_invalid_during_alloc:
[----:B------:R-:W-:Y:S05]  /*aa50*/  BPT.TRAP 0x1 ;  /* 0x000000040000795c */ /* 0x000fea0000300000 */
[----:B------:R-:W-:-:S04]  /*aa60*/  MOV R3, 0x0 ;  /* 0x0000000000037802 */ /* 0x000fc80000000f00 */
[----:B------:R-:W-:Y:S05]  /*aa70*/  RET.REL.NODEC R2 `(_ZN7cutlass13device_kernelINS_4conv6kernel13ConvUniversalINS1_16ConvProblemShapeILNS1_8OperatorE1ELi3EEENS1_10collective14CollectiveConvINS1_47MainloopSm100TmaUmmaWarpSpecializedImplicitGemmILS5_1ELi24ELi3ELi1ELi2EN4cute5tupleIJNSA_1CILi1EEESD_SD_EEEEENSB_IJNSC_ILi128EEESG_NSB_IJNSC_ILi32EEEEEEEEENS_12float_e4m3_tESK_NSA_8TiledMMAINSA_8MMA_AtomIJNSA_10MMA_TraitsINSA_19SM100_MMA_F8F6F4_SSEJSK_SK_fSG_SG_NSA_17integral_constantINSA_4UMMA5MajorELSR_0EEENSP_ISR_LSR_1EEENSP_INSQ_7ScaleInELSU_0EEESV_EEEEEENSA_6LayoutISE_NSB_IJNSC_ILi0EEESZ_SZ_EEEEENSB_IJNSA_10UnderscoreES12_S12_EEEEENS7_6detail27Sm100ImplicitGemmTileTraitsINSA_20SM90_TMA_LOAD_IM2COLENSA_14ComposedLayoutINSA_7SwizzleILi1ELi4ELi3EEENSA_18smem_ptr_flag_bitsILi8EEENSY_INSB_IJNSC_ILi8EEESH_EEENSB_IJSH_SD_EEEEEEEvEENS16_INSA_13SM90_TMA_LOADENS18_INS19_ILi3ELi4ELi3EEES1C_NSY_INSB_IJSG_S1D_EEENSB_IJSD_SG_EEEEEEEvEEEENS_8epilogue10collective18CollectiveEpilogueINS1R_23Sm100TmaWarpSpecializedILi2ELi2ELi64ELb0ELb0EEEJSJ_NSB_IJNSY_ISG_SD_EENSY_INSC_ILi64EEESD_EEEEESK_NSB_IJNSB_IJllllEEESD_SZ_EEESK_S21_NS1R_6fusion15FusionCallbacksIS1V_NS22_17LinearCombinationISK_fSK_fLNS_15FloatRoundStyleE2EEESJ_S1Z_JEEENSA_5SM1004TMEM4LOAD26SM100_TMEM_LOAD_32dp32b64xES17_NS18_INS19_ILi2ELi4ELi3EEES1C_NSY_INSB_IJS1D_S1X_EEENSB_IJS1X_SD_EEEEEEENSA_39AutoVectorizingCopyWithAssumedAlignmentILi128EEENSA_21SM90_TMA_STORE_IM2COLES2G_S2I_S2I_EEEvvEEEEvNT_6ParamsE) ;  /* 0xffffff5402607950 */ /* 0x000fea0003c3ffff */
        .weak           $__internal_2_$__cuda_sm10x_tcgen05_guardrail_trap_unallocated_columns_being_dealloced
        .type           $__internal_2_$__cuda_sm10x_tcgen05_guardrail_trap_unallocated_columns_being_dealloced,@function
        .size           $__internal_2_$__cuda_sm10x_tcgen05_guardrail_trap_unallocated_columns_being_dealloced,(.L_x_194 - $__internal_2_$__cuda_sm10x_tcgen05_guardrail_trap_unallocated_columns_being_dealloced)
$__internal_2_$__cuda_sm10x_tcgen05_guardrail_trap_unallocated_columns_being_dealloced:
[----:B------:R-:W-:Y:S05]  /*aa80*/  BPT.TRAP 0x1 ;  /* 0x000000040000795c */ /* 0x000fea0000300000 */
[----:B------:R-:W-:-:S04]  /*aa90*/  HFMA2 R3, -RZ, RZ, 0, 0 ;  /* 0x00000000ff037431 */ /* 0x000fc800000001ff */
[----:B------:R-:W-:Y:S05]  /*aaa0*/  RET.REL.NODEC R2 `(_ZN7cutlass13device_kernelINS_4conv6kernel13ConvUniversalINS1_16ConvProblemShapeILNS1_8OperatorE1ELi3EEENS1_10collective14CollectiveConvINS1_47MainloopSm100TmaUmmaWarpSpecializedImplicitGemmILS5_1ELi24ELi3ELi1ELi2EN4cute5tupleIJNSA_1CILi1EEESD_SD_EEEEENSB_IJNSC_ILi128EEESG_NSB_IJNSC_ILi32EEEEEEEEENS_12float_e4m3_tESK_NSA_8TiledMMAINSA_8MMA_AtomIJNSA_10MMA_TraitsINSA_19SM100_MMA_F8F6F4_SSEJSK_SK_fSG_SG_NSA_17integral_constantINSA_4UMMA5MajorELSR_0EEENSP_ISR_LSR_1EEENSP_INSQ_7ScaleInELSU_0EEESV_EEEEEENSA_6LayoutISE_NSB_IJNSC_ILi0EEESZ_SZ_EEEEENSB_IJNSA_10UnderscoreES12_S12_EEEEENS7_6detail27Sm100ImplicitGemmTileTraitsINSA_20SM90_TMA_LOAD_IM2COLENSA_14ComposedLayoutINSA_7SwizzleILi1ELi4ELi3EEENSA_18smem_ptr_flag_bitsILi8EEENSY_INSB_IJNSC_ILi8EEESH_EEENSB_IJSH_SD_EEEEEEEvEENS16_INSA_13SM90_TMA_LOADENS18_INS19_ILi3ELi4ELi3EEES1C_NSY_INSB_IJSG_S1D_EEENSB_IJSD_SG_EEEEEEEvEEEENS_8epilogue10collective18CollectiveEpilogueINS1R_23Sm100TmaWarpSpecializedILi2ELi2ELi64ELb0ELb0EEEJSJ_NSB_IJNSY_ISG_SD_EENSY_INSC_ILi64EEESD_EEEEESK_NSB_IJNSB_IJllllEEESD_SZ_EEESK_S21_NS1R_6fusion15FusionCallbacksIS1V_NS22_17LinearCombinationISK_fSK_fLNS_15FloatRoundStyleE2EEESJ_S1Z_JEEENSA_5SM1004TMEM4LOAD26SM100_TMEM_LOAD_32dp32b64xES17_NS18_INS19_ILi2ELi4ELi3EEES1C_NSY_INSB_IJS1D_S1X_EEENSB_IJS1X_SD_EEEEEEENSA_39AutoVectorizingCopyWithAssumedAlignmentILi128EEENSA_21SM90_TMA_STORE_IM2COLES2G_S2I_S2I_EEEvvEEEEvNT_6ParamsE) ;  /* 0xffffff5402547950 */ /* 0x000fea0003c3ffff */
.L_x_193:
[----:B------:R-:W-:-:S00]  /*aab0*/  BRA `(.L_x_193) ;  /* 0xfffffffc00fc7947 */ /* 0x000fc0000383ffff */
[----:B------:R-:W-:-:S00]  /*aac0*/  NOP ;  /* 0x0000000000007918 */ /* 0x000fc00000000000 */
        /* <DEDUP_REMOVED lines=11> */
.L_x_194:


//--------------------- .nv.global.init           --------------------------
	.section	.nv.global.init,"aw",@progbits
.nv.global.init:
	.type		$str$29,@object
	.size		$str$29,($str$30 - $str$29)
$str$29:
        /*0000*/ 	.byte	0x28, 0x61, 0x64, 0x64, 0x72, 0x65, 0x73, 0x73, 0x20, 0x26, 0x20, 0x6d, 0x61, 0x73, 0x6b, 0x29
        /*0010*/ 	.byte	0x20, 0x3d, 0x3d, 0x20, 0x30, 0x00
	.type		$str$30,@object
	.size		$str$30,($str$28 - $str$30)
$str$30:
        /*0016*/ 	.byte	0x2f, 0x74, 0x6d, 0x70, 0x2f, 0x63, 0x75, 0x74, 0x6c, 0x61, 0x73, 0x73, 0x5f, 0x73, 0x77, 0x65
        /*0026*/ 	.byte	0x65, 0x70, 0x5f, 0x73, 0x72, 0x63, 0x2f, 0x69, 0x6e, 0x63, 0x6c, 0x75, 0x64, 0x65, 0x2f, 0x63
        /*0036*/ 	.byte	0x75, 0x74, 0x65, 0x2f, 0x70, 0x6f, 0x69, 0x6e, 0x74, 0x65, 0x72, 0x5f, 0x66, 0x6c, 0x61, 0x67
        /*0046*/ 	.byte	0x67, 0x65, 0x64, 0x2e, 0x68, 0x70, 0x70, 0x00
	.type		$str$28,@object
	.size		$str$28,($str$27 - $str$28)
$str$28:
        /*004e*/ 	.byte	0x2f, 0x74, 0x6d, 0x70, 0x2f, 0x63, 0x75, 0x74, 0x6c, 0x61, 0x73, 0x73, 0x5f, 0x73, 0x77, 0x65
        /*005e*/ 	.byte	0x65, 0x70, 0x5f, 0x73, 0x72, 0x63, 0x2f, 0x69, 0x6e, 0x63, 0x6c, 0x75, 0x64, 0x65, 0x2f, 0x63
        /*006e*/ 	.byte	0x75, 0x74, 0x65, 0x2f, 0x61, 0x74, 0x6f, 0x6d, 0x2f, 0x63, 0x6f, 0x70, 0x79, 0x5f, 0x74, 0x72
        /*007e*/ 	.byte	0x61, 0x69, 0x74, 0x73, 0x5f, 0x73, 0x6d, 0x31, 0x30, 0x30, 0x2e, 0x68, 0x70, 0x70, 0x00
	.type		$str$27,@object
	.size		$str$27,(__unnamed_1 - $str$27)
$str$27:
        /*008d*/ 	.byte	0x28, 0x28, 0x75, 0x69, 0x6e, 0x74, 0x33, 0x32, 0x5f, 0x74, 0x28, 0x74, 0x68, 0x72, 0x65, 0x61
        /*009d*/ 	.byte	0x64, 0x49, 0x64, 0x78, 0x2e, 0x78, 0x29, 0x20, 0x2f, 0x20, 0x33, 0x32, 0x29, 0x20, 0x25, 0x20
        /*00ad*/ 	.byte	0x34, 0x29, 0x20, 0x3d, 0x3d, 0x20, 0x28, 0x28, 0x28, 0x74, 0x6d, 0x65, 0x6d, 0x5f, 0x61, 0x64
        /*00bd*/ 	.byte	0x64, 0x72, 0x20, 0x3e, 0x3e, 0x20, 0x31, 0x36, 0x29, 0x20, 0x2f, 0x20, 0x33, 0x32, 0x29, 0x20
        /*00cd*/ 	.byte	0x25, 0x20, 0x34, 0x29, 0x00
	.type		__unnamed_1,@object
	.size		__unnamed_1,(__unnamed_2 - __unnamed_1)
__unnamed_1:
        /*00d2*/ 	.byte	0x61, 0x75, 0x74, 0x6f, 0x20, 0x63, 0x75, 0x74, 0x65, 0x3a, 0x3a, 0x61, 0x73, 0x5f, 0x70, 0x6f
        /* <DEDUP_REMOVED lines=24> */
        /*0262*/ 	.byte	0x43, 0x3c, 0x38, 0x31, 0x39, 0x32, 0x3e, 0x3e, 0x3e, 0x3e, 0x5d, 0x00
	.type		__unnamed_2,@object
	.size		__unnamed_2,(.L_2 - __unnamed_2)
__unnamed_2:
        /* <DEDUP_REMOVED lines=42> */
        /*050e*/ 	.byte	0x3e, 0x3e, 0x3e, 0x3e, 0x5d, 0x00
.L_2:


//--------------------- .nv.shared._ZN7cutlass13device_kernelINS_4conv6kernel13ConvUniversalINS1_16ConvProblemShapeILNS1_8OperatorE1ELi3EEENS1_10collective14CollectiveConvINS1_47MainloopSm100TmaUmmaWarpSpecializedImplicitGemmILS5_1ELi24ELi3ELi1ELi2EN4cute5tupleIJNSA_1CILi1EEESD_SD_EEEEENSB_IJNSC_ILi128EEESG_NSB_IJNSC_ILi32EEEEEEEEENS_12float_e4m3_tESK_NSA_8TiledMMAINSA_8MMA_AtomIJNSA_10MMA_TraitsINSA_19SM100_MMA_F8F6F4_SSEJSK_SK_fSG_SG_NSA_17integral_constantINSA_4UMMA5MajorELSR_0EEENSP_ISR_LSR_1EEENSP_INSQ_7ScaleInELSU_0EEESV_EEEEEENSA_6LayoutISE_NSB_IJNSC_ILi0EEESZ_SZ_EEEEENSB_IJNSA_10UnderscoreES12_S12_EEEEENS7_6detail27Sm100ImplicitGemmTileTraitsINSA_20SM90_TMA_LOAD_IM2COLENSA_14ComposedLayoutINSA_7SwizzleILi1ELi4ELi3EEENSA_18smem_ptr_flag_bitsILi8EEENSY_INSB_IJNSC_ILi8EEESH_EEENSB_IJSH_SD_EEEEEEEvEENS16_INSA_13SM90_TMA_LOADENS18_INS19_ILi3ELi4ELi3EEES1C_NSY_INSB_IJSG_S1D_EEENSB_IJSD_SG_EEEEEEEvEEEENS_8epilogue10collective18CollectiveEpilogueINS1R_23Sm100TmaWarpSpecializedILi2ELi2ELi64ELb0ELb0EEEJSJ_NSB_IJNSY_ISG_SD_EENSY_INSC_ILi64EEESD_EEEEESK_NSB_IJNSB_IJllllEEESD_SZ_EEESK_S21_NS1R_6fusion15FusionCallbacksIS1V_NS22_17LinearCombinationISK_fSK_fLNS_15FloatRoundStyleE2EEESJ_S1Z_JEEENSA_5SM1004TMEM4LOAD26SM100_TMEM_LOAD_32dp32b64xES17_NS18_INS19_ILi2ELi4ELi3EEES1C_NSY_INSB_IJS1D_S1X_EEENSB_IJS1X_SD_EEEEEEENSA_39AutoVectorizingCopyWithAssumedAlignmentILi128EEENSA_21SM90_TMA_STORE_IM2COLES2G_S2I_S2I_EEEvvEEEEvNT_6ParamsE --------------------------
	.section	.nv.shared._ZN7cutlass13device_kernelINS_4conv6kernel13ConvUniversalINS1_16ConvProblemShapeILNS1_8OperatorE1ELi3EEENS1_10collective14CollectiveConvINS1_47MainloopSm100TmaUmmaWarpSpecializedImplicitGemmILS5_1ELi24ELi3ELi1ELi2EN4cute5tupleIJNSA_1CILi1EEESD_SD_EEEEENSB_IJNSC_ILi128EEESG_NSB_IJNSC_ILi32EEEEEEEEENS_12float_e4m3_tESK_NSA_8TiledMMAINSA_8MMA_AtomIJNSA_10MMA_TraitsINSA_19SM100_MMA_F8F6F4_SSEJSK_SK_fSG_SG_NSA_17integral_constantINSA_4UMMA5MajorELSR_0EEENSP_ISR_LSR_1EEENSP_INSQ_7ScaleInELSU_0EEESV_EEEEEENSA_6LayoutISE_NSB_IJNSC_ILi0EEESZ_SZ_EEEEENSB_IJNSA_10UnderscoreES12_S12_EEEEENS7_6detail27Sm100ImplicitGemmTileTraitsINSA_20SM90_TMA_LOAD_IM2COLENSA_14ComposedLayoutINSA_7SwizzleILi1ELi4ELi3EEENSA_18smem_ptr_flag_bitsILi8EEENSY_INSB_IJNSC_ILi8EEESH_EEENSB_IJSH_SD_EEEEEEEvEENS16_INSA_13SM90_TMA_LOADENS18_INS19_ILi3ELi4ELi3EEES1C_NSY_INSB_IJSG_S1D_EEENSB_IJSD_SG_EEEEEEEvEEEENS_8epilogue10collective18CollectiveEpilogueINS1R_23Sm100TmaWarpSpecializedILi2ELi2ELi64ELb0ELb0EEEJSJ_NSB_IJNSY_ISG_SD_EENSY_INSC_ILi64EEESD_EEEEESK_NSB_IJNSB_IJllllEEESD_SZ_EEESK_S21_NS1R_6fusion15FusionCallbacksIS1V_NS22_17LinearCombinationISK_fSK_fLNS_15FloatRoundStyleE2EEESJ_S1Z_JEEENSA_5SM1004TMEM4LOAD26SM100_TMEM_LOAD_32dp32b64xES17_NS18_INS19_ILi2ELi4ELi3EEES1C_NSY_INSB_IJS1D_S1X_EEENSB_IJS1X_SD_EEEEEEENSA_39AutoVectorizingCopyWithAssumedAlignmentILi128EEENSA_21SM90_TMA_STORE_IM2COLES2G_S2I_S2I_EEEvvEEEEvNT_6ParamsE,"aw",@nobits
	.sectionflags	@""
	.align	16
	.zero		1024


//--------------------- .nv.shared.reserved.0     --------------------------
	.section	.nv.shared.reserved.0,"aw",@nobits
	.weak		__nv_reservedSMEM_offset_0_alias
	.size		__nv_reservedSMEM_offset_0_alias, 0, 64
	.other		__nv_reservedSMEM_offset_0_alias,@"STO_CUDA_RESERVED_SHARED STV_DEFAULT"
__nv_reservedSMEM_offset_0_alias:
	.zero		0
.nv.shared.reserved.0:
	.zero		64
	.weak		__nv_reservedSMEM_tcgen05_partition
	.type		__nv_reservedSMEM_tcgen05_partition,@object
	.size		__nv_reservedSMEM_tcgen05_partition,(.L_0 - __nv_reservedSMEM_tcgen05_partition)
__nv_reservedSMEM_tcgen05_partition:
	.zero		32
.L_0:


//--------------------- .nv.global                --------------------------
	.section	.nv.global,"aw",@nobits
.nv.global:
	.type		_ZN39_INTERNAL_f354f959_4_k_cu_8384fdee_36104cute1_E,@object
	.size		_ZN39_INTERNAL_f354f959_4_k_cu_8384fdee_36104cute1_E,(_ZN39_INTERNAL_f354f959_4_k_cu_8384fdee_36104cuda3std3__45__cpo6cbeginE - _ZN39_INTERNAL_f354f959_4_k_cu_8384fdee_36104cute1_E)
_ZN39_INTERNAL_f354f959_4_k_cu_8384fdee_36104cute1_E:
	.zero		1
	.type		_ZN39_INTERNAL_f354f959_4_k_cu_8384fdee_36104cuda3std3__45__cpo6cbeginE,@object
	.size		_ZN39_INTERNAL_f354f959_4_k_cu_8384fdee_36104cuda3std3__45__cpo6cbeginE,(_ZN39_INTERNAL_f354f959_4_k_cu_8384fdee_36104cuda3std3__48in_placeE - _ZN39_INTERNAL_f354f959_4_k_cu_8384fdee_36104cuda3std3__45__cpo6cbeginE)
_ZN39_INTERNAL_f354f959_4_k_cu_8384fdee_36104cuda3std3__45__cpo6cbeginE:
	.zero		1
	.type		_ZN39_INTERNAL_f354f959_4_k_cu_8384fdee_36104cuda3std3__48in_placeE,@object
	.size		_ZN39_INTERNAL_f354f959_4_k_cu_8384fdee_36104cuda3std3__48in_placeE,(_ZN39_INTERNAL_f354f959_4_k_cu_8384fdee_36104cuda3std6ranges3__45__cpo9iter_moveE - _ZN39_INTERNAL_f354f959_4_k_cu_8384fdee_36104cuda3std3__48in_placeE)
_ZN39_INTERNAL_f354f959_4_k_cu_8384fdee_36104cuda3std3__48in_placeE:
	.zero		1
	.type		_ZN39_INTERNAL_f354f959_4_k_cu_8384fdee_36104cuda3std6ranges3__45__cpo9iter_moveE,@object
	.size		_ZN39_INTERNAL_f354f959_4_k_cu_8384fdee_36104cuda3std6ranges3__45__cpo9iter_moveE,(_ZN39_INTERNAL_f354f959_4_k_cu_8384fdee_36104cuda3std3__45__cpo5beginE - _ZN39_INTERNAL_f354f959_4_k_cu_8384fdee_36104cuda3std6ranges3__45__cpo9iter_moveE)
_ZN39_INTERNAL_f354f959_4_k_cu_8384fdee_36104cuda3std6ranges3__45__cpo9iter_moveE:
	.zero		1
	.type		_ZN39_INTERNAL_f354f959_4_k_cu_8384fdee_36104cuda3std3__45__cpo5beginE,@object
	.size		_ZN39_INTERNAL_f354f959_4_k_cu_8384fdee_36104cuda3std3__45__cpo5beginE,(_ZN39_INTERNAL_f354f959_4_k_cu_8384fdee_36104cuda3std3__441_GLOBAL__N__f354f959_4_k_cu_8384fdee_36106ignoreE - _ZN39_INTERNAL_f354f959_4_k_cu_8384fdee_36104cuda3std3__45__cpo5beginE)
_ZN39_INTERNAL_f354f959_4_k_cu_8384fdee_36104cuda3std3__45__cpo5beginE:
	.zero		1
	.type		_ZN39_INTERNAL_f354f959_4_k_cu_8384fdee_36104cuda3std3__441_GLOBAL__N__f354f959_4_k_cu_8384fdee_36106ignoreE,@object
	.size		_ZN39_INTERNAL_f354f959_4_k_cu_8384fdee_36104cuda3std3__441_GLOBAL__N__f354f959_4_k_cu_8384fdee_36106ignoreE,(_ZN39_INTERNAL_f354f959_4_k_cu_8384fdee_36104cute7productE - _ZN39_INTERNAL_f354f959_4_k_cu_8384fdee_36104cuda3std3__441_GLOBAL__N__f354f959_4_k_cu_8384fdee_36106ignoreE)
_ZN39_INTERNAL_f354f959_4_k_cu_8384fdee_36104cuda3std3__441_GLOBAL__N__f354f959_4_k_cu_8384fdee_36106ignoreE:
	.zero		1
	.type		_ZN39_INTERNAL_f354f959_4_k_cu_8384fdee_36104cute7productE,@object
	.size		_ZN39_INTERNAL_f354f959_4_k_cu_8384fdee_36104cute7productE,(_ZN39_INTERNAL_f354f959_4_k_cu_8384fdee_36104cuda3std3__45__cpo3endE - _ZN39_INTERNAL_f354f959_4_k_cu_8384fdee_36104cute7productE)
_ZN39_INTERNAL_f354f959_4_k_cu_8384fdee_36104cute7productE:
	.zero		1
	.type		_ZN39_INTERNAL_f354f959_4_k_cu_8384fdee_36104cuda3std3__45__cpo3endE,@object
	.size		_ZN39_INTERNAL_f354f959_4_k_cu_8384fdee_36104cuda3std3__45__cpo3endE,(_ZN39_INTERNAL_f354f959_4_k_cu_8384fdee_36104cuda3std3__419piecewise_constructE - _ZN39_INTERNAL_f354f959_4_k_cu_8384fdee_36104cuda3std3__45__cpo3endE)
_ZN39_INTERNAL_f354f959_4_k_cu_8384fdee_36104cuda3std3__45__cpo3endE:
	.zero		1
	.type		_ZN39_INTERNAL_f354f959_4_k_cu_8384fdee_36104cuda3std3__419piecewise_constructE,@object
	.size		_ZN39_INTERNAL_f354f959_4_k_cu_8384fdee_36104cuda3std3__419piecewise_constructE,(_ZN39_INTERNAL_f354f959_4_k_cu_8384fdee_36104cuda3std3__45__cpo4cendE - _ZN39_INTERNAL_f354f959_4_k_cu_8384fdee_36104cuda3std3__419piecewise_constructE)
_ZN39_INTERNAL_f354f959_4_k_cu_8384fdee_36104cuda3std3__419piecewise_constructE:
	.zero		1
	.type		_ZN39_INTERNAL_f354f959_4_k_cu_8384fdee_36104cuda3std3__45__cpo4cendE,@object
	.size		_ZN39_INTERNAL_f354f959_4_k_cu_8384fdee_36104cuda3std3__45__cpo4cendE,(_ZN39_INTERNAL_f354f959_4_k_cu_8384fdee_36104cuda3std6ranges3__45__cpo4swapE - _ZN39_INTERNAL_f354f959_4_k_cu_8384fdee_36104cuda3std3__45__cpo4cendE)
_ZN39_INTERNAL_f354f959_4_k_cu_8384fdee_36104cuda3std3__45__cpo4cendE:
	.zero		1
	.type		_ZN39_INTERNAL_f354f959_4_k_cu_8384fdee_36104cuda3std6ranges3__45__cpo4swapE,@object
	.size		_ZN39_INTERNAL_f354f959_4_k_cu_8384fdee_36104cuda3std6ranges3__45__cpo4swapE,(.L_10 - _ZN39_INTERNAL_f354f959_4_k_cu_8384fdee_36104cuda3std6ranges3__45__cpo4swapE)
_ZN39_INTERNAL_f354f959_4_k_cu_8384fdee_36104cuda3std6ranges3__45__cpo4swapE:
	.zero		1
.L_10:


//--------------------- .nv.constant0._ZN7cutlass13device_kernelINS_4conv6kernel13ConvUniversalINS1_16ConvProblemShapeILNS1_8OperatorE1ELi3EEENS1_10collective14CollectiveConvINS1_47MainloopSm100TmaUmmaWarpSpecializedImplicitGemmILS5_1ELi24ELi3ELi1ELi2EN4cute5tupleIJNSA_1CILi1EEESD_SD_EEEEENSB_IJNSC_ILi128EEESG_NSB_IJNSC_ILi32EEEEEEEEENS_12float_e4m3_tESK_NSA_8TiledMMAINSA_8MMA_AtomIJNSA_10MMA_TraitsINSA_19SM100_MMA_F8F6F4_SSEJSK_SK_fSG_SG_NSA_17integral_constantINSA_4UMMA5MajorELSR_0EEENSP_ISR_LSR_1EEENSP_INSQ_7ScaleInELSU_0EEESV_EEEEEENSA_6LayoutISE_NSB_IJNSC_ILi0EEESZ_SZ_EEEEENSB_IJNSA_10UnderscoreES12_S12_EEEEENS7_6detail27Sm100ImplicitGemmTileTraitsINSA_20SM90_TMA_LOAD_IM2COLENSA_14ComposedLayoutINSA_7SwizzleILi1ELi4ELi3EEENSA_18smem_ptr_flag_bitsILi8EEENSY_INSB_IJNSC_ILi8EEESH_EEENSB_IJSH_SD_EEEEEEEvEENS16_INSA_13SM90_TMA_LOADENS18_INS19_ILi3ELi4ELi3EEES1C_NSY_INSB_IJSG_S1D_EEENSB_IJSD_SG_EEEEEEEvEEEENS_8epilogue10collective18CollectiveEpilogueINS1R_23Sm100TmaWarpSpecializedILi2ELi2ELi64ELb0ELb0EEEJSJ_NSB_IJNSY_ISG_SD_EENSY_INSC_ILi64EEESD_EEEEESK_NSB_IJNSB_IJllllEEESD_SZ_EEESK_S21_NS1R_6fusion15FusionCallbacksIS1V_NS22_17LinearCombinationISK_fSK_fLNS_15FloatRoundStyleE2EEESJ_S1Z_JEEENSA_5SM1004TMEM4LOAD26SM100_TMEM_LOAD_32dp32b64xES17_NS18_INS19_ILi2ELi4ELi3EEES1C_NSY_INSB_IJS1D_S1X_EEENSB_IJS1X_SD_EEEEEEENSA_39AutoVectorizingCopyWithAssumedAlignmentILi128EEENSA_21SM90_TMA_STORE_IM2COLES2G_S2I_S2I_EEEvvEEEEvNT_6ParamsE --------------------------
	.section	.nv.constant0._ZN7cutlass13device_kernelINS_4conv6kernel13ConvUniversalINS1_16ConvProblemShapeILNS1_8OperatorE1ELi3EEENS1_10collective14CollectiveConvINS1_47MainloopSm100TmaUmmaWarpSpecializedImplicitGemmILS5_1ELi24ELi3ELi1ELi2EN4cute5tupleIJNSA_1CILi1EEESD_SD_EEEEENSB_IJNSC_ILi128EEESG_NSB_IJNSC_ILi32EEEEEEEEENS_12float_e4m3_tESK_NSA_8TiledMMAINSA_8MMA_AtomIJNSA_10MMA_TraitsINSA_19SM100_MMA_F8F6F4_SSEJSK_SK_fSG_SG_NSA_17integral_constantINSA_4UMMA5MajorELSR_0EEENSP_ISR_LSR_1EEENSP_INSQ_7ScaleInELSU_0EEESV_EEEEEENSA_6LayoutISE_NSB_IJNSC_ILi0EEESZ_SZ_EEEEENSB_IJNSA_10UnderscoreES12_S12_EEEEENS7_6detail27Sm100ImplicitGemmTileTraitsINSA_20SM90_TMA_LOAD_IM2COLENSA_14ComposedLayoutINSA_7SwizzleILi1ELi4ELi3EEENSA_18smem_ptr_flag_bitsILi8EEENSY_INSB_IJNSC_ILi8EEESH_EEENSB_IJSH_SD_EEEEEEEvEENS16_INSA_13SM90_TMA_LOADENS18_INS19_ILi3ELi4ELi3EEES1C_NSY_INSB_IJSG_S1D_EEENSB_IJSD_SG_EEEEEEEvEEEENS_8epilogue10collective18CollectiveEpilogueINS1R_23Sm100TmaWarpSpecializedILi2ELi2ELi64ELb0ELb0EEEJSJ_NSB_IJNSY_ISG_SD_EENSY_INSC_ILi64EEESD_EEEEESK_NSB_IJNSB_IJllllEEESD_SZ_EEESK_S21_NS1R_6fusion15FusionCallbacksIS1V_NS22_17LinearCombinationISK_fSK_fLNS_15FloatRoundStyleE2EEESJ_S1Z_JEEENSA_5SM1004TMEM4LOAD26SM100_TMEM_LOAD_32dp32b64xES17_NS18_INS19_ILi2ELi4ELi3EEES1C_NSY_INSB_IJS1D_S1X_EEENSB_IJS1X_SD_EEEEEEENSA_39AutoVectorizingCopyWithAssumedAlignmentILi128EEENSA_21SM90_TMA_STORE_IM2COLES2G_S2I_S2I_EEEvvEEEEvNT_6ParamsE,"a",@progbits
	.sectionflags	@""
	.align	4
.nv.constant0._ZN7cutlass13device_kernelINS_4conv6kernel13ConvUniversalINS1_16ConvProblemShapeILNS1_8OperatorE1ELi3EEENS1_10collective14CollectiveConvINS1_47MainloopSm100TmaUmmaWarpSpecializedImplicitGemmILS5_1ELi24ELi3ELi1ELi2EN4cute5tupleIJNSA_1CILi1EEESD_SD_EEEEENSB_IJNSC_ILi128EEESG_NSB_IJNSC_ILi32EEEEEEEEENS_12float_e4m3_tESK_NSA_8TiledMMAINSA_8MMA_AtomIJNSA_10MMA_TraitsINSA_19SM100_MMA_F8F6F4_SSEJSK_SK_fSG_SG_NSA_17integral_constantINSA_4UMMA5MajorELSR_0EEENSP_ISR_LSR_1EEENSP_INSQ_7ScaleInELSU_0EEESV_EEEEEENSA_6LayoutISE_NSB_IJNSC_ILi0EEESZ_SZ_EEEEENSB_IJNSA_10UnderscoreES12_S12_EEEEENS7_6detail27Sm100ImplicitGemmTileTraitsINSA_20SM90_TMA_LOAD_IM2COLENSA_14ComposedLayoutINSA_7SwizzleILi1ELi4ELi3EEENSA_18smem_ptr_flag_bitsILi8EEENSY_INSB_IJNSC_ILi8EEESH_EEENSB_IJSH_SD_EEEEEEEvEENS16_INSA_13SM90_TMA_LOADENS18_INS19_ILi3ELi4ELi3EEES1C_NSY_INSB_IJSG_S1D_EEENSB_IJSD_SG_EEEEEEEvEEEENS_8epilogue10collective18CollectiveEpilogueINS1R_23Sm100TmaWarpSpecializedILi2ELi2ELi64ELb0ELb0EEEJSJ_NSB_IJNSY_ISG_SD_EENSY_INSC_ILi64EEESD_EEEEESK_NSB_IJNSB_IJllllEEESD_SZ_EEESK_S21_NS1R_6fusion15FusionCallbacksIS1V_NS22_17LinearCombinationISK_fSK_fLNS_15FloatRoundStyleE2EEESJ_S1Z_JEEENSA_5SM1004TMEM4LOAD26SM100_TMEM_LOAD_32dp32b64xES17_NS18_INS19_ILi2ELi4ELi3EEES1C_NSY_INSB_IJS1D_S1X_EEENSB_IJS1X_SD_EEEEEEENSA_39AutoVectorizingCopyWithAssumedAlignmentILi128EEENSA_21SM90_TMA_STORE_IM2COLES2G_S2I_S2I_EEEvvEEEEvNT_6ParamsE:
	.zero		3200


//--------------------- SYMBOLS --------------------------

	.type		.nv.reservedSmem.offset0,@object
	.size		.nv.reservedSmem.offset0,0x4
	.type		.nv.reservedSmem.cap,@object
	.size		.nv.reservedSmem.cap,0x4
	.type		__assertfail,@function
